	.target	sm_100a

	.elftype	@"ET_EXEC"


//--------------------- .note.nv.tkinfo           --------------------------
	.section	.note.nv.tkinfo,"",@"SHT_NOTE"
	.sectionflags	@"SHF_NOTE_NV_TKINFO"
	.tkinfo
        /*0018*/ 	.word	0x00000002
        /*0030*/ 	.string	""
        /*0030*/ 	.string	"ptxas"
        /*0030*/ 	.string	"Cuda compilation tools, release 13.0, V13.0.88"
        /*0030*/ 	.string	"Build cuda_13.0.r13.0/compiler.36424714_0"
        /*0030*/ 	.string	"-arch sm_100a -m 64 "



//--------------------- .note.nv.cuinfo           --------------------------
	.section	.note.nv.cuinfo,"",@"SHT_NOTE"
	.sectionflags	@"SHF_NOTE_NV_CUINFO"
        /*0018*/ 	.short	0x0002
        /*001a*/ 	.short	0x0064
        /*001c*/ 	.short	0x0082
	.zero		2


//--------------------- .nv.info                  --------------------------
	.section	.nv.info,"",@"SHT_CUDA_INFO"
	.align	4


	//----- nvinfo : EIATTR_REGCOUNT
	.align		4
        /*0000*/ 	.byte	0x04, 0x2f
        /*0002*/ 	.short	(.L_19 - .L_18)
	.align		4
.L_18:
        /*0004*/ 	.word	index@(_ZN7cutlass13device_kernelINS_4gemm6kernel13GemmUniversalIN4cute5tupleIJiiiiEEENS1_10collective13CollectiveMmaINS1_35MainloopSm100TmaUmmaWarpSpecializedILi17ELi2ELi4ENS5_IJNS4_1CILi1EEENSA_ILi2EEESB_EEEEENS5_IJNSA_ILi128EEENSA_ILi64EEESG_EEENS_12float_e4m3_tENS5_IJlSB_lEEESI_SJ_NS4_8TiledMMAINS4_8MMA_AtomIJNS4_10MMA_TraitsINS4_19SM100_MMA_F8F6F4_SSEJSI_SI_fSF_SG_NS4_17integral_constantINS4_4UMMA5MajorELSQ_0EEESR_NSO_INSP_7ScaleInELSS_0EEEST_EEEEEENS4_6LayoutINS5_IJSB_SB_SB_EEENS5_IJNSA_ILi0EEESY_SY_EEEEENS5_IJNS4_10UnderscoreES11_S11_EEEEENS4_23SM90_TMA_LOAD_MULTICASTENS4_14ComposedLayoutINS4_7SwizzleILi2ELi4ELi3EEENS4_18smem_ptr_flag_bitsILi8EEENSW_INS5_IJNSA_ILi8EEESG_EEENS5_IJSG_SB_EEEEEEEvNS4_8identityENS4_13SM90_TMA_LOADES1E_vS1F_EENS_8epilogue10collective18CollectiveEpilogueINS1I_23Sm100TmaWarpSpecializedILi1ELi1ELi64ELb0ELb0EEEJSH_NS5_IJNSW_ISF_SB_EENSW_ISG_SB_EEEEESI_SJ_SI_SJ_NS1I_6fusion15FusionCallbacksIS1M_NS1Q_17LinearCombinationISI_fSI_fLNS_15FloatRoundStyleE2EEESH_S1P_JEEENS4_5SM1004TMEM4LOAD26SM100_TMEM_LOAD_32dp32b64xES1G_S1E_NS4_39AutoVectorizingCopyWithAssumedAlignmentILi128EEENS4_14SM90_TMA_STOREES1E_S21_S21_EEEvvEEEEvNT_6ParamsE)
        /*0008*/ 	.word	0x00000099


	//----- nvinfo : EIATTR_FRAME_SIZE
	.align		4
.L_19:
        /*000c*/ 	.byte	0x04, 0x11
        /*000e*/ 	.short	(.L_21 - .L_20)
	.align		4
.L_20:
        /*0010*/ 	.word	index@($__internal_2_$__cuda_sm10x_tcgen05_guardrail_trap_unallocated_columns_being_dealloced)
        /*0014*/ 	.word	0x00000000


	//----- nvinfo : EIATTR_FRAME_SIZE
	.align		4
.L_21:
        /*0018*/ 	.byte	0x04, 0x11
        /*001a*/ 	.short	(.L_23 - .L_22)
	.align		4
.L_22:
        /*001c*/ 	.word	index@($__internal_1_$__cuda_sm10x_tcgen05_guardrail_trap_phase_invalid_during_alloc)
        /*0020*/ 	.word	0x00000000


	//----- nvinfo : EIATTR_FRAME_SIZE
	.align		4
.L_23:
        /*0024*/ 	.byte	0x04, 0x11
        /*0026*/ 	.short	(.L_25 - .L_24)
	.align		4
.L_24:
        /*0028*/ 	.word	index@($__internal_0_$__cuda_sm10x_tcgen05_guardrail_trap_col_being_dealloced_not_returned_by_alloc)
        /*002c*/ 	.word	0x00000000


	//----- nvinfo : EIATTR_FRAME_SIZE
	.align		4
.L_25:
        /*0030*/ 	.byte	0x04, 0x11
        /*0032*/ 	.short	(.L_27 - .L_26)
	.align		4
.L_26:
        /*0034*/ 	.word	index@(_ZN7cutlass13device_kernelINS_4gemm6kernel13GemmUniversalIN4cute5tupleIJiiiiEEENS1_10collective13CollectiveMmaINS1_35MainloopSm100TmaUmmaWarpSpecializedILi17ELi2ELi4ENS5_IJNS4_1CILi1EEENSA_ILi2EEESB_EEEEENS5_IJNSA_ILi128EEENSA_ILi64EEESG_EEENS_12float_e4m3_tENS5_IJlSB_lEEESI_SJ_NS4_8TiledMMAINS4_8MMA_AtomIJNS4_10MMA_TraitsINS4_19SM100_MMA_F8F6F4_SSEJSI_SI_fSF_SG_NS4_17integral_constantINS4_4UMMA5MajorELSQ_0EEESR_NSO_INSP_7ScaleInELSS_0EEEST_EEEEEENS4_6LayoutINS5_IJSB_SB_SB_EEENS5_IJNSA_ILi0EEESY_SY_EEEEENS5_IJNS4_10UnderscoreES11_S11_EEEEENS4_23SM90_TMA_LOAD_MULTICASTENS4_14ComposedLayoutINS4_7SwizzleILi2ELi4ELi3EEENS4_18smem_ptr_flag_bitsILi8EEENSW_INS5_IJNSA_ILi8EEESG_EEENS5_IJSG_SB_EEEEEEEvNS4_8identityENS4_13SM90_TMA_LOADES1E_vS1F_EENS_8epilogue10collective18CollectiveEpilogueINS1I_23Sm100TmaWarpSpecializedILi1ELi1ELi64ELb0ELb0EEEJSH_NS5_IJNSW_ISF_SB_EENSW_ISG_SB_EEEEESI_SJ_SI_SJ_NS1I_6fusion15FusionCallbacksIS1M_NS1Q_17LinearCombinationISI_fSI_fLNS_15FloatRoundStyleE2EEESH_S1P_JEEENS4_5SM1004TMEM4LOAD26SM100_TMEM_LOAD_32dp32b64xES1G_S1E_NS4_39AutoVectorizingCopyWithAssumedAlignmentILi128EEENS4_14SM90_TMA_STOREES1E_S21_S21_EEEvvEEEEvNT_6ParamsE)
        /*0038*/ 	.word	0x00000000


	//----- nvinfo : EIATTR_MIN_STACK_SIZE
	.align		4
.L_27:
        /*003c*/ 	.byte	0x04, 0x12
        /*003e*/ 	.short	(.L_29 - .L_28)
	.align		4
.L_28:
        /*0040*/ 	.word	index@(_ZN7cutlass13device_kernelINS_4gemm6kernel13GemmUniversalIN4cute5tupleIJiiiiEEENS1_10collective13CollectiveMmaINS1_35MainloopSm100TmaUmmaWarpSpecializedILi17ELi2ELi4ENS5_IJNS4_1CILi1EEENSA_ILi2EEESB_EEEEENS5_IJNSA_ILi128EEENSA_ILi64EEESG_EEENS_12float_e4m3_tENS5_IJlSB_lEEESI_SJ_NS4_8TiledMMAINS4_8MMA_AtomIJNS4_10MMA_TraitsINS4_19SM100_MMA_F8F6F4_SSEJSI_SI_fSF_SG_NS4_17integral_constantINS4_4UMMA5MajorELSQ_0EEESR_NSO_INSP_7ScaleInELSS_0EEEST_EEEEEENS4_6LayoutINS5_IJSB_SB_SB_EEENS5_IJNSA_ILi0EEESY_SY_EEEEENS5_IJNS4_10UnderscoreES11_S11_EEEEENS4_23SM90_TMA_LOAD_MULTICASTENS4_14ComposedLayoutINS4_7SwizzleILi2ELi4ELi3EEENS4_18smem_ptr_flag_bitsILi8EEENSW_INS5_IJNSA_ILi8EEESG_EEENS5_IJSG_SB_EEEEEEEvNS4_8identityENS4_13SM90_TMA_LOADES1E_vS1F_EENS_8epilogue10collective18CollectiveEpilogueINS1I_23Sm100TmaWarpSpecializedILi1ELi1ELi64ELb0ELb0EEEJSH_NS5_IJNSW_ISF_SB_EENSW_ISG_SB_EEEEESI_SJ_SI_SJ_NS1I_6fusion15FusionCallbacksIS1M_NS1Q_17LinearCombinationISI_fSI_fLNS_15FloatRoundStyleE2EEESH_S1P_JEEENS4_5SM1004TMEM4LOAD26SM100_TMEM_LOAD_32dp32b64xES1G_S1E_NS4_39AutoVectorizingCopyWithAssumedAlignmentILi128EEENS4_14SM90_TMA_STOREES1E_S21_S21_EEEvvEEEEvNT_6ParamsE)
        /*0044*/ 	.word	0x00000000
.L_29:


//--------------------- .nv.compat                --------------------------
	.section	.nv.compat,"",@"SHT_CUDA_COMPAT_INFO"
	.align	4
        /*0000*/ 	.byte	0x02, 0x09, 0x01, 0x00, 0x02, 0x02, 0x02, 0x00, 0x02, 0x05, 0x05, 0x00, 0x03, 0x07, 0x01, 0x01
        /*0010*/ 	.byte	0x02, 0x03, 0x01, 0x00, 0x02, 0x06, 0x01, 0x00, 0x04, 0x0b, 0x08, 0x00, 0x09, 0x00, 0x00, 0x00
        /*0020*/ 	.byte	0x00, 0x00, 0x00, 0x00


//--------------------- .nv.info._ZN7cutlass13device_kernelINS_4gemm6kernel13GemmUniversalIN4cute5tupleIJiiiiEEENS1_10collective13CollectiveMmaINS1_35MainloopSm100TmaUmmaWarpSpecializedILi17ELi2ELi4ENS5_IJNS4_1CILi1EEENSA_ILi2EEESB_EEEEENS5_IJNSA_ILi128EEENSA_ILi64EEESG_EEENS_12float_e4m3_tENS5_IJlSB_lEEESI_SJ_NS4_8TiledMMAINS4_8MMA_AtomIJNS4_10MMA_TraitsINS4_19SM100_MMA_F8F6F4_SSEJSI_SI_fSF_SG_NS4_17integral_constantINS4_4UMMA5MajorELSQ_0EEESR_NSO_INSP_7ScaleInELSS_0EEEST_EEEEEENS4_6LayoutINS5_IJSB_SB_SB_EEENS5_IJNSA_ILi0EEESY_SY_EEEEENS5_IJNS4_10UnderscoreES11_S11_EEEEENS4_23SM90_TMA_LOAD_MULTICASTENS4_14ComposedLayoutINS4_7SwizzleILi2ELi4ELi3EEENS4_18smem_ptr_flag_bitsILi8EEENSW_INS5_IJNSA_ILi8EEESG_EEENS5_IJSG_SB_EEEEEEEvNS4_8identityENS4_13SM90_TMA_LOADES1E_vS1F_EENS_8epilogue10collective18CollectiveEpilogueINS1I_23Sm100TmaWarpSpecializedILi1ELi1ELi64ELb0ELb0EEEJSH_NS5_IJNSW_ISF_SB_EENSW_ISG_SB_EEEEESI_SJ_SI_SJ_NS1I_6fusion15FusionCallbacksIS1M_NS1Q_17LinearCombinationISI_fSI_fLNS_15FloatRoundStyleE2EEESH_S1P_JEEENS4_5SM1004TMEM4LOAD26SM100_TMEM_LOAD_32dp32b64xES1G_S1E_NS4_39AutoVectorizingCopyWithAssumedAlignmentILi128EEENS4_14SM90_TMA_STOREES1E_S21_S21_EEEvvEEEEvNT_6ParamsE --------------------------
	.section	.nv.info._ZN7cutlass13device_kernelINS_4gemm6kernel13GemmUniversalIN4cute5tupleIJiiiiEEENS1_10collective13CollectiveMmaINS1_35MainloopSm100TmaUmmaWarpSpecializedILi17ELi2ELi4ENS5_IJNS4_1CILi1EEENSA_ILi2EEESB_EEEEENS5_IJNSA_ILi128EEENSA_ILi64EEESG_EEENS_12float_e4m3_tENS5_IJlSB_lEEESI_SJ_NS4_8TiledMMAINS4_8MMA_AtomIJNS4_10MMA_TraitsINS4_19SM100_MMA_F8F6F4_SSEJSI_SI_fSF_SG_NS4_17integral_constantINS4_4UMMA5MajorELSQ_0EEESR_NSO_INSP_7ScaleInELSS_0EEEST_EEEEEENS4_6LayoutINS5_IJSB_SB_SB_EEENS5_IJNSA_ILi0EEESY_SY_EEEEENS5_IJNS4_10UnderscoreES11_S11_EEEEENS4_23SM90_TMA_LOAD_MULTICASTENS4_14ComposedLayoutINS4_7SwizzleILi2ELi4ELi3EEENS4_18smem_ptr_flag_bitsILi8EEENSW_INS5_IJNSA_ILi8EEESG_EEENS5_IJSG_SB_EEEEEEEvNS4_8identityENS4_13SM90_TMA_LOADES1E_vS1F_EENS_8epilogue10collective18CollectiveEpilogueINS1I_23Sm100TmaWarpSpecializedILi1ELi1ELi64ELb0ELb0EEEJSH_NS5_IJNSW_ISF_SB_EENSW_ISG_SB_EEEEESI_SJ_SI_SJ_NS1I_6fusion15FusionCallbacksIS1M_NS1Q_17LinearCombinationISI_fSI_fLNS_15FloatRoundStyleE2EEESH_S1P_JEEENS4_5SM1004TMEM4LOAD26SM100_TMEM_LOAD_32dp32b64xES1G_S1E_NS4_39AutoVectorizingCopyWithAssumedAlignmentILi128EEENS4_14SM90_TMA_STOREES1E_S21_S21_EEEvvEEEEvNT_6ParamsE,"",@"SHT_CUDA_INFO"
	.sectionflags	@""
	.align	4


	//----- nvinfo : EIATTR_CUDA_API_VERSION
	.align		4
        /*0000*/ 	.byte	0x04, 0x37
        /*0002*/ 	.short	(.L_31 - .L_30)
.L_30:
        /*0004*/ 	.word	0x00000082


	//----- nvinfo : EIATTR_KPARAM_INFO
	.align		4
.L_31:
        /*0008*/ 	.byte	0x04, 0x17
        /*000a*/ 	.short	(.L_33 - .L_32)
.L_32:
        /*000c*/ 	.word	0x00000000
        /*0010*/ 	.short	0x0000
        /*0012*/ 	.short	0x0000
        /*0014*/ 	.byte	0x00, 0xf0, 0x01, 0x20


	//----- nvinfo : EIATTR_AT_ENTRY_FRAGMENTS
	.align		4
.L_33:
        /*0018*/ 	.byte	0x04, 0x4f
        /*001a*/ 	.short	(.L_35 - .L_34)


	//   ....[0]....
.L_34:
        /*001c*/ 	.word	0x00000006


	//----- nvinfo : EIATTR_RESERVED_SMEM_USED
	.align		4
.L_35:
        /*0020*/ 	.byte	0x01, 0x41
	.zero		2


	//----- nvinfo : EIATTR_SPARSE_MMA_MASK
	.align		4
        /*0024*/ 	.byte	0x03, 0x50
        /*0026*/ 	.short	0x0000


	//----- nvinfo : EIATTR_TCGEN05_1CTA_USED
	.align		4
        /*0028*/ 	.byte	0x01, 0x51
	.zero		2


	//----- nvinfo : EIATTR_MAXREG_COUNT
	.align		4
        /*002c*/ 	.byte	0x03, 0x1b
        /*002e*/ 	.short	0x00ff


	//----- nvinfo : EIATTR_NUM_BARRIERS
	.align		4
        /*0030*/ 	.byte	0x02, 0x4c
        /*0032*/ 	.byte	0x07
	.zero		1


	//----- nvinfo : EIATTR_EXTERNS
	.align		4
        /*0034*/ 	.byte	0x04, 0x0f
        /*0036*/ 	.short	(.L_37 - .L_36)


	//   ....[0]....
	.align		4
.L_36:
        /*0038*/ 	.word	index@(__assertfail)


	//----- nvinfo : EIATTR_MERCURY_ISA_VERSION
	.align		4
.L_37:
        /*003c*/ 	.byte	0x03, 0x5f
        /*003e*/ 	.short	0x0101


	//----- nvinfo : EIATTR_INT_WARP_WIDE_INSTR_OFFSETS
	.align		4
        /*0040*/ 	.byte	0x04, 0x31
        /*0042*/ 	.short	(.L_39 - .L_38)


	//   ....[0]....
.L_38:
        /*0044*/ 	.word	0x000043d0


	//   ....[1]....
        /*0048*/ 	.word	0x00004400


	//   ....[2]....
        /*004c*/ 	.word	0x00004420


	//   ....[3]....
        /*0050*/ 	.word	0x00004f50


	//   ....[4]....
        /*0054*/ 	.word	0x00005000


	//----- nvinfo : EIATTR_COOP_GROUP_MASK_REGIDS
	.align		4
.L_39:
        /*0058*/ 	.byte	0x04, 0x29
        /*005a*/ 	.short	(.L_41 - .L_40)


	//   ....[0]....
.L_40:
        /*005c*/ 	.word	0xffffffff


	//   ....[1]....
        /*0060*/ 	.word	0xffffffff


	//   ....[2]....
        /*0064*/ 	.word	0xffffffff


	//   ....[3]....
        /*0068*/ 	.word	0xffffffff


	//   ....[4]....
        /*006c*/ 	.word	0xffffffff


	//   ....[5]....
        /*0070*/ 	.word	0xffffffff


	//   ....[6]....
        /*0074*/ 	.word	0xffffffff


	//   ....[7]....
        /*0078*/ 	.word	0xffffffff


	//   ....[8]....
        /*007c*/ 	.word	0xffffffff


	//   ....[9]....
        /*0080*/ 	.word	0xffffffff


	//   ....[10]....
        /*0084*/ 	.word	0xffffffff


	//   ....[11]....
        /*0088*/ 	.word	0xffffffff


	//   ....[12]....
        /*008c*/ 	.word	0xffffffff


	//   ....[13]....
        /*0090*/ 	.word	0xffffffff


	//----- nvinfo : EIATTR_COOP_GROUP_INSTR_OFFSETS
	.align		4
.L_41:
        /*0094*/ 	.byte	0x04, 0x28
        /*0096*/ 	.short	(.L_43 - .L_42)


	//   ....[0]....
.L_42:
        /*0098*/ 	.word	0x00000080


	//   ....[1]....
        /*009c*/ 	.word	0x000004e0


	//   ....[2]....
        /*00a0*/ 	.word	0x00000860


	//   ....[3]....
        /*00a4*/ 	.word	0x000009a0


	//   ....[4]....
        /*00a8*/ 	.word	0x00000aa0


	//   ....[5]....
        /*00ac*/ 	.word	0x00000c10


	//   ....[6]....
        /*00b0*/ 	.word	0x00000db0


	//   ....[7]....
        /*00b4*/ 	.word	0x00000f60


	//   ....[8]....
        /*00b8*/ 	.word	0x00002110


	//   ....[9]....
        /*00bc*/ 	.word	0x00003700


	//   ....[10]....
        /*00c0*/ 	.word	0x00003910


	//   ....[11]....
        /*00c4*/ 	.word	0x00003940


	//   ....[12]....
        /*00c8*/ 	.word	0x000042b0


	//   ....[13]....
        /*00cc*/ 	.word	0x000044e0


	//----- nvinfo : EIATTR_VRC_CTA_INIT_COUNT
	.align		4
.L_43:
        /*00d0*/ 	.byte	0x02, 0x4a
        /*00d2*/ 	.byte	0x80
	.zero		1


	//----- nvinfo : EIATTR_SYSCALL_OFFSETS
	.align		4
        /*00d4*/ 	.byte	0x04, 0x46
        /*00d6*/ 	.short	(.L_45 - .L_44)


	//   ....[0]....
.L_44:
        /*00d8*/ 	.word	0x00005b40


	//   ....[1]....
        /*00dc*/ 	.word	0x00005c80


	//   ....[2]....
        /*00e0*/ 	.word	0x00006440


	//----- nvinfo : EIATTR_MBARRIER_INSTR_OFFSETS
	.align		4
.L_45:
        /*00e4*/ 	.byte	0x04, 0x39
        /*00e6*/ 	.short	(.L_47 - .L_46)


	//   ....[0]....
.L_46:
        /*00e8*/ 	.word	0x00000620
        /*00ec*/ 	.word	0x000000ff
        /*00f0*/ 	.word	0x00000000
        /*00f4*/ 	.short	0x0100
        /*00f6*/ 	.byte	0x04
	.zero		1


	//   ....[1]....
        /*00f8*/ 	.word	0x00000630
        /*00fc*/ 	.word	0x000000ff
        /*0100*/ 	.word	0x00000088
        /*0104*/ 	.short	0x0100
        /*0106*/ 	.byte	0x04
	.zero		1


	//   ....[2]....
        /*0108*/ 	.word	0x00000640
        /*010c*/ 	.word	0x000000ff
        /*0110*/ 	.word	0x00000008
        /*0114*/ 	.short	0x0100
        /*0116*/ 	.byte	0x04
	.zero		1


	//   ....[3]....
        /*0118*/ 	.word	0x00000650
        /*011c*/ 	.word	0x000000ff
        /*0120*/ 	.word	0x00000090
        /*0124*/ 	.short	0x0100
        /*0126*/ 	.byte	0x04
	.zero		1


	//   ....[4]....
        /*0128*/ 	.word	0x00000660
        /*012c*/ 	.word	0x000000ff
        /*0130*/ 	.word	0x00000010
        /*0134*/ 	.short	0x0100
        /*0136*/ 	.byte	0x04
	.zero		1


	//   ....[5]....
        /*0138*/ 	.word	0x00000670
        /*013c*/ 	.word	0x000000ff
        /*0140*/ 	.word	0x00000098
        /*0144*/ 	.short	0x0100
        /*0146*/ 	.byte	0x04
	.zero		1


	//   ....[6]....
        /*0148*/ 	.word	0x00000680
        /*014c*/ 	.word	0x000000ff
        /*0150*/ 	.word	0x00000018
        /*0154*/ 	.short	0x0100
        /*0156*/ 	.byte	0x04
	.zero		1


	//   ....[7]....
        /*0158*/ 	.word	0x00000690
        /*015c*/ 	.word	0x000000ff
        /*0160*/ 	.word	0x000000a0
        /*0164*/ 	.short	0x0100
        /*0166*/ 	.byte	0x04
	.zero		1


	//   ....[8]....
        /*0168*/ 	.word	0x000006a0
        /*016c*/ 	.word	0x000000ff
        /*0170*/ 	.word	0x00000020
        /*0174*/ 	.short	0x0100
        /*0176*/ 	.byte	0x04
	.zero		1


	//   ....[9]....
        /*0178*/ 	.word	0x000006b0
        /*017c*/ 	.word	0x000000ff
        /*0180*/ 	.word	0x000000a8
        /*0184*/ 	.short	0x0100
        /*0186*/ 	.byte	0x04
	.zero		1


	//   ....[10]....
        /*0188*/ 	.word	0x000006c0
        /*018c*/ 	.word	0x000000ff
        /*0190*/ 	.word	0x00000028
        /*0194*/ 	.short	0x0100
        /*0196*/ 	.byte	0x04
	.zero		1


	//   ....[11]....
        /*0198*/ 	.word	0x000006d0
        /*019c*/ 	.word	0x000000ff
        /*01a0*/ 	.word	0x000000b0
        /*01a4*/ 	.short	0x0100
        /*01a6*/ 	.byte	0x04
	.zero		1


	//   ....[12]....
        /*01a8*/ 	.word	0x000006e0
        /*01ac*/ 	.word	0x000000ff
        /*01b0*/ 	.word	0x00000030
        /*01b4*/ 	.short	0x0100
        /*01b6*/ 	.byte	0x04
	.zero		1


	//   ....[13]....
        /*01b8*/ 	.word	0x000006f0
        /*01bc*/ 	.word	0x000000ff
        /*01c0*/ 	.word	0x000000b8
        /*01c4*/ 	.short	0x0100
        /*01c6*/ 	.byte	0x04
	.zero		1


	//   ....[14]....
        /*01c8*/ 	.word	0x00000700
        /*01cc*/ 	.word	0x000000ff
        /*01d0*/ 	.word	0x00000038
        /*01d4*/ 	.short	0x0100
        /*01d6*/ 	.byte	0x04
	.zero		1


	//   ....[15]....
        /*01d8*/ 	.word	0x00000710
        /*01dc*/ 	.word	0x000000ff
        /*01e0*/ 	.word	0x000000c0
        /*01e4*/ 	.short	0x0100
        /*01e6*/ 	.byte	0x04
	.zero		1


	//   ....[16]....
        /*01e8*/ 	.word	0x00000720
        /*01ec*/ 	.word	0x000000ff
        /*01f0*/ 	.word	0x00000040
        /*01f4*/ 	.short	0x0100
        /*01f6*/ 	.byte	0x04
	.zero		1


	//   ....[17]....
        /*01f8*/ 	.word	0x00000730
        /*01fc*/ 	.word	0x000000ff
        /*0200*/ 	.word	0x000000c8
        /*0204*/ 	.short	0x0100
        /*0206*/ 	.byte	0x04
	.zero		1


	//   ....[18]....
        /*0208*/ 	.word	0x00000740
        /*020c*/ 	.word	0x000000ff
        /*0210*/ 	.word	0x00000048
        /*0214*/ 	.short	0x0100
        /*0216*/ 	.byte	0x04
	.zero		1


	//   ....[19]....
        /*0218*/ 	.word	0x00000750
        /*021c*/ 	.word	0x000000ff
        /*0220*/ 	.word	0x000000d0
        /*0224*/ 	.short	0x0100
        /*0226*/ 	.byte	0x04
	.zero		1


	//   ....[20]....
        /*0228*/ 	.word	0x00000760
        /*022c*/ 	.word	0x000000ff
        /*0230*/ 	.word	0x00000050
        /*0234*/ 	.short	0x0100
        /*0236*/ 	.byte	0x04
	.zero		1


	//   ....[21]....
        /*0238*/ 	.word	0x00000770
        /*023c*/ 	.word	0x000000ff
        /*0240*/ 	.word	0x000000d8
        /*0244*/ 	.short	0x0100
        /*0246*/ 	.byte	0x04
	.zero		1


	//   ....[22]....
        /*0248*/ 	.word	0x00000780
        /*024c*/ 	.word	0x000000ff
        /*0250*/ 	.word	0x00000058
        /*0254*/ 	.short	0x0100
        /*0256*/ 	.byte	0x04
	.zero		1


	//   ....[23]....
        /*0258*/ 	.word	0x00000790
        /*025c*/ 	.word	0x000000ff
        /*0260*/ 	.word	0x000000e0
        /*0264*/ 	.short	0x0100
        /*0266*/ 	.byte	0x04
	.zero		1


	//   ....[24]....
        /*0268*/ 	.word	0x000007a0
        /*026c*/ 	.word	0x000000ff
        /*0270*/ 	.word	0x00000060
        /*0274*/ 	.short	0x0100
        /*0276*/ 	.byte	0x04
	.zero		1


	//   ....[25]....
        /*0278*/ 	.word	0x000007b0
        /*027c*/ 	.word	0x000000ff
        /*0280*/ 	.word	0x000000e8
        /*0284*/ 	.short	0x0100
        /*0286*/ 	.byte	0x04
	.zero		1


	//   ....[26]....
        /*0288*/ 	.word	0x000007c0
        /*028c*/ 	.word	0x000000ff
        /*0290*/ 	.word	0x00000068
        /*0294*/ 	.short	0x0100
        /*0296*/ 	.byte	0x04
	.zero		1


	//   ....[27]....
        /*0298*/ 	.word	0x000007d0
        /*029c*/ 	.word	0x000000ff
        /*02a0*/ 	.word	0x000000f0
        /*02a4*/ 	.short	0x0100
        /*02a6*/ 	.byte	0x04
	.zero		1


	//   ....[28]....
        /*02a8*/ 	.word	0x000007e0
        /*02ac*/ 	.word	0x000000ff
        /*02b0*/ 	.word	0x00000070
        /*02b4*/ 	.short	0x0100
        /*02b6*/ 	.byte	0x04
	.zero		1


	//   ....[29]....
        /*02b8*/ 	.word	0x000007f0
        /*02bc*/ 	.word	0x000000ff
        /*02c0*/ 	.word	0x000000f8
        /*02c4*/ 	.short	0x0100
        /*02c6*/ 	.byte	0x04
	.zero		1


	//   ....[30]....
        /*02c8*/ 	.word	0x00000800
        /*02cc*/ 	.word	0x000000ff
        /*02d0*/ 	.word	0x00000078
        /*02d4*/ 	.short	0x0100
        /*02d6*/ 	.byte	0x04
	.zero		1


	//   ....[31]....
        /*02d8*/ 	.word	0x00000810
        /*02dc*/ 	.word	0x000000ff
        /*02e0*/ 	.word	0x00000100
        /*02e4*/ 	.short	0x0100
        /*02e6*/ 	.byte	0x04
	.zero		1


	//   ....[32]....
        /*02e8*/ 	.word	0x00000820
        /*02ec*/ 	.word	0x000000ff
        /*02f0*/ 	.word	0x00000080
        /*02f4*/ 	.short	0x0100
        /*02f6*/ 	.byte	0x04
	.zero		1


	//   ....[33]....
        /*02f8*/ 	.word	0x00000830
        /*02fc*/ 	.word	0x000000ff
        /*0300*/ 	.word	0x00000108
        /*0304*/ 	.short	0x0100
        /*0306*/ 	.byte	0x04
	.zero		1


	//   ....[34]....
        /*0308*/ 	.word	0x00000970
        /*030c*/ 	.word	0x000000ff
        /*0310*/ 	.word	0x00000110
        /*0314*/ 	.short	0x0100
        /*0316*/ 	.byte	0x04
	.zero		1


	//   ....[35]....
        /*0318*/ 	.word	0x00000980
        /*031c*/ 	.word	0x000000ff
        /*0320*/ 	.word	0x00000118
        /*0324*/ 	.short	0x0100
        /*0326*/ 	.byte	0x04
	.zero		1


	//   ....[36]....
        /*0328*/ 	.word	0x00000a70
        /*032c*/ 	.word	0x000000ff
        /*0330*/ 	.word	0x00000120
        /*0334*/ 	.short	0x0100
        /*0336*/ 	.byte	0x06
	.zero		1


	//   ....[37]....
        /*0338*/ 	.word	0x00000a80
        /*033c*/ 	.word	0x000000ff
        /*0340*/ 	.word	0x00000128
        /*0344*/ 	.short	0x0100
        /*0346*/ 	.byte	0x06
	.zero		1


	//   ....[38]....
        /*0348*/ 	.word	0x00000bc0
        /*034c*/ 	.word	0x000000ff
        /*0350*/ 	.word	0x00000130
        /*0354*/ 	.short	0x0100
        /*0356*/ 	.byte	0x06
	.zero		1


	//   ....[39]....
        /*0358*/ 	.word	0x00000bd0
        /*035c*/ 	.word	0x000000ff
        /*0360*/ 	.word	0x00000140
        /*0364*/ 	.short	0x0100
        /*0366*/ 	.byte	0x06
	.zero		1


	//   ....[40]....
        /*0368*/ 	.word	0x00000be0
        /*036c*/ 	.word	0x000000ff
        /*0370*/ 	.word	0x00000138
        /*0374*/ 	.short	0x0100
        /*0376*/ 	.byte	0x06
	.zero		1


	//   ....[41]....
        /*0378*/ 	.word	0x00000bf0
        /*037c*/ 	.word	0x000000ff
        /*0380*/ 	.word	0x00000148
        /*0384*/ 	.short	0x0100
        /*0386*/ 	.byte	0x06
	.zero		1


	//   ....[42]....
        /*0388*/ 	.word	0x00000d20
        /*038c*/ 	.word	0x000000ff
        /*0390*/ 	.word	0x00000150
        /*0394*/ 	.short	0x0100
        /*0396*/ 	.byte	0x04
	.zero		1


	//   ....[43]....
        /*0398*/ 	.word	0x00000d30
        /*039c*/ 	.word	0x000000ff
        /*03a0*/ 	.word	0x00000170
        /*03a4*/ 	.short	0x0100
        /*03a6*/ 	.byte	0x04
	.zero		1


	//   ....[44]....
        /*03a8*/ 	.word	0x00000d40
        /*03ac*/ 	.word	0x000000ff
        /*03b0*/ 	.word	0x00000158
        /*03b4*/ 	.short	0x0100
        /*03b6*/ 	.byte	0x04
	.zero		1


	//   ....[45]....
        /*03b8*/ 	.word	0x00000d50
        /*03bc*/ 	.word	0x000000ff
        /*03c0*/ 	.word	0x00000178
        /*03c4*/ 	.short	0x0100
        /*03c6*/ 	.byte	0x04
	.zero		1


	//   ....[46]....
        /*03c8*/ 	.word	0x00000d60
        /*03cc*/ 	.word	0x000000ff
        /*03d0*/ 	.word	0x00000160
        /*03d4*/ 	.short	0x0100
        /*03d6*/ 	.byte	0x04
	.zero		1


	//   ....[47]....
        /*03d8*/ 	.word	0x00000d70
        /*03dc*/ 	.word	0x000000ff
        /*03e0*/ 	.word	0x00000180
        /*03e4*/ 	.short	0x0100
        /*03e6*/ 	.byte	0x04
	.zero		1


	//   ....[48]....
        /*03e8*/ 	.word	0x00000d80
        /*03ec*/ 	.word	0x000000ff
        /*03f0*/ 	.word	0x00000168
        /*03f4*/ 	.short	0x0100
        /*03f6*/ 	.byte	0x04
	.zero		1


	//   ....[49]....
        /*03f8*/ 	.word	0x00000d90
        /*03fc*/ 	.word	0x000000ff
        /*0400*/ 	.word	0x00000188
        /*0404*/ 	.short	0x0100
        /*0406*/ 	.byte	0x04
	.zero		1


	//   ....[50]....
        /*0408*/ 	.word	0x00000e80
        /*040c*/ 	.word	0x000000ff
        /*0410*/ 	.word	0x00000190
        /*0414*/ 	.short	0x0100
        /*0416*/ 	.byte	0x04
	.zero		1


	//   ....[51]....
        /*0418*/ 	.word	0x00000e90
        /*041c*/ 	.word	0x000000ff
        /*0420*/ 	.word	0x000001a0
        /*0424*/ 	.short	0x0100
        /*0426*/ 	.byte	0x04
	.zero		1


	//   ....[52]....
        /*0428*/ 	.word	0x00000ea0
        /*042c*/ 	.word	0x000000ff
        /*0430*/ 	.word	0x00000198
        /*0434*/ 	.short	0x0100
        /*0436*/ 	.byte	0x04
	.zero		1


	//   ....[53]....
        /*0438*/ 	.word	0x00000eb0
        /*043c*/ 	.word	0x000000ff
        /*0440*/ 	.word	0x000001a8
        /*0444*/ 	.short	0x0100
        /*0446*/ 	.byte	0x04
	.zero		1


	//   ....[54]....
        /*0448*/ 	.word	0x000019c0
        /*044c*/ 	.word	0x00000000
        /*0450*/ 	.word	0x000001a0
        /*0454*/ 	.short	0x010a
        /*0456*/ 	.byte	0xff
	.zero		1


	//   ....[55]....
        /*0458*/ 	.word	0x000019f0
        /*045c*/ 	.word	0x00000000
        /*0460*/ 	.word	0x00000190
        /*0464*/ 	.short	0x0101
        /*0466*/ 	.byte	0xff
	.zero		1


	//   ....[56]....
        /*0468*/ 	.word	0x00001aa0
        /*046c*/ 	.word	0x000000ff
        /*0470*/ 	.word	0x00000088
        /*0474*/ 	.short	0x010a
        /*0476*/ 	.byte	0x04
	.zero		1


	//   ....[57]....
        /*0478*/ 	.word	0x00001b20
        /*047c*/ 	.word	0x000000ff
        /*0480*/ 	.word	0x00000088
        /*0484*/ 	.short	0x010a
        /*0486*/ 	.byte	0x21
	.zero		1


	//   ....[58]....
        /*0488*/ 	.word	0x00001cb0
        /*048c*/ 	.word	0x000000ff
        /*0490*/ 	.word	0x00000088
        /*0494*/ 	.short	0x010a
        /*0496*/ 	.byte	0x08
	.zero		1


	//   ....[59]....
        /*0498*/ 	.word	0x00001dd0
        /*049c*/ 	.word	0x000000ff
        /*04a0*/ 	.word	0x00000128
        /*04a4*/ 	.short	0x0101
        /*04a6*/ 	.byte	0x07
	.zero		1


	//   ....[60]....
        /*04a8*/ 	.word	0x00001df0
        /*04ac*/ 	.word	0x000000ff
        /*04b0*/ 	.word	0x00000088
        /*04b4*/ 	.short	0x010a
        /*04b6*/ 	.byte	0x04
	.zero		1


	//   ....[61]....
        /*04b8*/ 	.word	0x00001e70
        /*04bc*/ 	.word	0x000000ff
        /*04c0*/ 	.word	0x00000088
        /*04c4*/ 	.short	0x010a
        /*04c6*/ 	.byte	0x11
	.zero		1


	//   ....[62]....
        /*04c8*/ 	.word	0x00002000
        /*04cc*/ 	.word	0x000000ff
        /*04d0*/ 	.word	0x00000088
        /*04d4*/ 	.short	0x010a
        /*04d6*/ 	.byte	0x06
	.zero		1


	//   ....[63]....
        /*04d8*/ 	.word	0x00002140
        /*04dc*/ 	.word	0x00000003
        /*04e0*/ 	.word	0x00000130
        /*04e4*/ 	.short	0x010a
        /*04e6*/ 	.byte	0xff
	.zero		1


	//   ....[64]....
        /*04e8*/ 	.word	0x00002290
        /*04ec*/ 	.word	0x00000000
        /*04f0*/ 	.word	0x00000000
        /*04f4*/ 	.short	0x0101
        /*04f6*/ 	.byte	0xff
	.zero		1


	//   ....[65]....
        /*04f8*/ 	.word	0x00002830
        /*04fc*/ 	.word	0x000000ff
        /*0500*/ 	.word	0x00000000
        /*0504*/ 	.short	0x010a
        /*0506*/ 	.byte	0x04
	.zero		1


	//   ....[66]....
        /*0508*/ 	.word	0x000028c0
        /*050c*/ 	.word	0x000000ff
        /*0510*/ 	.word	0x00000000
        /*0514*/ 	.short	0x010a
        /*0516*/ 	.byte	0x05
	.zero		1


	//   ....[67]....
        /*0518*/ 	.word	0x00002950
        /*051c*/ 	.word	0x000000ff
        /*0520*/ 	.word	0x00000000
        /*0524*/ 	.short	0x010a
        /*0526*/ 	.byte	0x05
	.zero		1


	//   ....[68]....
        /*0528*/ 	.word	0x000029e0
        /*052c*/ 	.word	0x000000ff
        /*0530*/ 	.word	0x00000000
        /*0534*/ 	.short	0x010a
        /*0536*/ 	.byte	0x05
	.zero		1


	//   ....[69]....
        /*0538*/ 	.word	0x00002a70
        /*053c*/ 	.word	0x000000ff
        /*0540*/ 	.word	0x00000000
        /*0544*/ 	.short	0x010a
        /*0546*/ 	.byte	0x05
	.zero		1


	//   ....[70]....
        /*0548*/ 	.word	0x00002b00
        /*054c*/ 	.word	0x000000ff
        /*0550*/ 	.word	0x00000000
        /*0554*/ 	.short	0x010a
        /*0556*/ 	.byte	0x05
	.zero		1


	//   ....[71]....
        /*0558*/ 	.word	0x00002b90
        /*055c*/ 	.word	0x000000ff
        /*0560*/ 	.word	0x00000000
        /*0564*/ 	.short	0x010a
        /*0566*/ 	.byte	0x05
	.zero		1


	//   ....[72]....
        /*0568*/ 	.word	0x00002c20
        /*056c*/ 	.word	0x000000ff
        /*0570*/ 	.word	0x00000000
        /*0574*/ 	.short	0x010a
        /*0576*/ 	.byte	0x05
	.zero		1


	//   ....[73]....
        /*0578*/ 	.word	0x00002cb0
        /*057c*/ 	.word	0x000000ff
        /*0580*/ 	.word	0x00000000
        /*0584*/ 	.short	0x010a
        /*0586*/ 	.byte	0x05
	.zero		1


	//   ....[74]....
        /*0588*/ 	.word	0x00002d40
        /*058c*/ 	.word	0x000000ff
        /*0590*/ 	.word	0x00000000
        /*0594*/ 	.short	0x010a
        /*0596*/ 	.byte	0x05
	.zero		1


	//   ....[75]....
        /*0598*/ 	.word	0x00002dd0
        /*059c*/ 	.word	0x000000ff
        /*05a0*/ 	.word	0x00000000
        /*05a4*/ 	.short	0x010a
        /*05a6*/ 	.byte	0x05
	.zero		1


	//   ....[76]....
        /*05a8*/ 	.word	0x00002e60
        /*05ac*/ 	.word	0x000000ff
        /*05b0*/ 	.word	0x00000000
        /*05b4*/ 	.short	0x010a
        /*05b6*/ 	.byte	0x05
	.zero		1


	//   ....[77]....
        /*05b8*/ 	.word	0x00002ef0
        /*05bc*/ 	.word	0x000000ff
        /*05c0*/ 	.word	0x00000000
        /*05c4*/ 	.short	0x010a
        /*05c6*/ 	.byte	0x05
	.zero		1


	//   ....[78]....
        /*05c8*/ 	.word	0x00002f80
        /*05cc*/ 	.word	0x000000ff
        /*05d0*/ 	.word	0x00000000
        /*05d4*/ 	.short	0x010a
        /*05d6*/ 	.byte	0x05
	.zero		1


	//   ....[79]....
        /*05d8*/ 	.word	0x00003010
        /*05dc*/ 	.word	0x000000ff
        /*05e0*/ 	.word	0x00000000
        /*05e4*/ 	.short	0x010a
        /*05e6*/ 	.byte	0x05
	.zero		1


	//   ....[80]....
        /*05e8*/ 	.word	0x000030a0
        /*05ec*/ 	.word	0x000000ff
        /*05f0*/ 	.word	0x00000000
        /*05f4*/ 	.short	0x010a
        /*05f6*/ 	.byte	0x05
	.zero		1


	//   ....[81]....
        /*05f8*/ 	.word	0x00003140
        /*05fc*/ 	.word	0x00000000
        /*0600*/ 	.word	0x00000000
        /*0604*/ 	.short	0x010a
        /*0606*/ 	.byte	0xff
	.zero		1


	//   ....[82]....
        /*0608*/ 	.word	0x00003260
        /*060c*/ 	.word	0x00000002
        /*0610*/ 	.word	0x00000190
        /*0614*/ 	.short	0x010a
        /*0616*/ 	.byte	0xff
	.zero		1


	//   ....[83]....
        /*0618*/ 	.word	0x000032d0
        /*061c*/ 	.word	0x00000002
        /*0620*/ 	.word	0x00000000
        /*0624*/ 	.short	0x0101
        /*0626*/ 	.byte	0xff
	.zero		1


	//   ....[84]....
        /*0628*/ 	.word	0x000032f0
        /*062c*/ 	.word	0x000000ff
        /*0630*/ 	.word	0x00000140
        /*0634*/ 	.short	0x010a
        /*0636*/ 	.byte	0x04
	.zero		1


	//   ....[85]....
        /*0638*/ 	.word	0x00003410
        /*063c*/ 	.word	0x00000002
        /*0640*/ 	.word	0x00000130
        /*0644*/ 	.short	0x010a
        /*0646*/ 	.byte	0xff
	.zero		1


	//   ....[86]....
        /*0648*/ 	.word	0x00003510
        /*064c*/ 	.word	0x00000002
        /*0650*/ 	.word	0x00000000
        /*0654*/ 	.short	0x0101
        /*0656*/ 	.byte	0xff
	.zero		1


	//   ....[87]....
        /*0658*/ 	.word	0x000035a0
        /*065c*/ 	.word	0x000000ff
        /*0660*/ 	.word	0x00000140
        /*0664*/ 	.short	0x0106
        /*0666*/ 	.byte	0x04
	.zero		1


	//   ....[88]....
        /*0668*/ 	.word	0x000035c0
        /*066c*/ 	.word	0x000000ff
        /*0670*/ 	.word	0x00000140
        /*0674*/ 	.short	0x010a
        /*0676*/ 	.byte	0x04
	.zero		1


	//   ....[89]....
        /*0678*/ 	.word	0x00003650
        /*067c*/ 	.word	0x000000ff
        /*0680*/ 	.word	0x00000140
        /*0684*/ 	.short	0x0106
        /*0686*/ 	.byte	0x07
	.zero		1


	//   ....[90]....
        /*0688*/ 	.word	0x00003690
        /*068c*/ 	.word	0x00000000
        /*0690*/ 	.word	0x00000140
        /*0694*/ 	.short	0x010a
        /*0696*/ 	.byte	0xff
	.zero		1


	//   ....[91]....
        /*0698*/ 	.word	0x00003ba0
        /*069c*/ 	.word	0x00000000
        /*06a0*/ 	.word	0x00000130
        /*06a4*/ 	.short	0x010a
        /*06a6*/ 	.byte	0xff
	.zero		1


	//   ....[92]....
        /*06a8*/ 	.word	0x00003cb0
        /*06ac*/ 	.word	0x00000003
        /*06b0*/ 	.word	0x00000000
        /*06b4*/ 	.short	0x0101
        /*06b6*/ 	.byte	0xff
	.zero		1


	//   ....[93]....
        /*06b8*/ 	.word	0x00003cc0
        /*06bc*/ 	.word	0x000000ff
        /*06c0*/ 	.word	0x00000000
        /*06c4*/ 	.short	0x010a
        /*06c6*/ 	.byte	0x04
	.zero		1


	//   ....[94]....
        /*06c8*/ 	.word	0x00003ce0
        /*06cc*/ 	.word	0x000000ff
        /*06d0*/ 	.word	0x00000170
        /*06d4*/ 	.short	0x010a
        /*06d6*/ 	.byte	0x16
	.zero		1


	//   ....[95]....
        /*06d8*/ 	.word	0x00003db0
        /*06dc*/ 	.word	0x000000ff
        /*06e0*/ 	.word	0x00000000
        /*06e4*/ 	.short	0x010a
        /*06e6*/ 	.byte	0x05
	.zero		1


	//   ....[96]....
        /*06e8*/ 	.word	0x00003ef0
        /*06ec*/ 	.word	0x000000ff
        /*06f0*/ 	.word	0x00000000
        /*06f4*/ 	.short	0x010a
        /*06f6*/ 	.byte	0x04
	.zero		1


	//   ....[97]....
        /*06f8*/ 	.word	0x000040e0
        /*06fc*/ 	.word	0x000000ff
        /*0700*/ 	.word	0x00000000
        /*0704*/ 	.short	0x010a
        /*0706*/ 	.byte	0x04
	.zero		1


	//   ....[98]....
        /*0708*/ 	.word	0x00004170
        /*070c*/ 	.word	0x000000ff
        /*0710*/ 	.word	0x00000000
        /*0714*/ 	.short	0x010a
        /*0716*/ 	.byte	0x05
	.zero		1


	//   ....[99]....
        /*0718*/ 	.word	0x00004200
        /*071c*/ 	.word	0x000000ff
        /*0720*/ 	.word	0x00000000
        /*0724*/ 	.short	0x010a
        /*0726*/ 	.byte	0x05
	.zero		1


	//   ....[100]....
        /*0728*/ 	.word	0x00004290
        /*072c*/ 	.word	0x000000ff
        /*0730*/ 	.word	0x00000000
        /*0734*/ 	.short	0x010a
        /*0736*/ 	.byte	0x04
	.zero		1


	//   ....[101]....
        /*0738*/ 	.word	0x00004730
        /*073c*/ 	.word	0x00000007
        /*0740*/ 	.word	0x00000130
        /*0744*/ 	.short	0x010a
        /*0746*/ 	.byte	0xff
	.zero		1


	//   ....[102]....
        /*0748*/ 	.word	0x000048a0
        /*074c*/ 	.word	0x00000000
        /*0750*/ 	.word	0x00000000
        /*0754*/ 	.short	0x0101
        /*0756*/ 	.byte	0xff
	.zero		1


	//   ....[103]....
        /*0758*/ 	.word	0x00004d10
        /*075c*/ 	.word	0x000000ff
        /*0760*/ 	.word	0x00000128
        /*0764*/ 	.short	0x010a
        /*0766*/ 	.byte	0x11
	.zero		1


	//   ....[104]....
        /*0768*/ 	.word	0x00004e90
        /*076c*/ 	.word	0x000000ff
        /*0770*/ 	.word	0x00000118
        /*0774*/ 	.short	0x010a
        /*0776*/ 	.byte	0x11
	.zero		1


	//   ....[105]....
        /*0778*/ 	.word	0x000050a0
        /*077c*/ 	.word	0x000000ff
        /*0780*/ 	.word	0x00000110
        /*0784*/ 	.short	0x010b
        /*0786*/ 	.byte	0x11
	.zero		1


	//   ....[106]....
        /*0788*/ 	.word	0x000050b0
        /*078c*/ 	.word	0x000000ff
        /*0790*/ 	.word	0x00000000
        /*0794*/ 	.short	0x0101
        /*0796*/ 	.byte	0x1b
	.zero		1


	//   ....[107]....
        /*0798*/ 	.word	0x000050f0
        /*079c*/ 	.word	0x00000000
        /*07a0*/ 	.word	0x00000118
        /*07a4*/ 	.short	0x010a
        /*07a6*/ 	.byte	0xff
	.zero		1


	//   ....[108]....
        /*07a8*/ 	.word	0x00005400
        /*07ac*/ 	.word	0x00000003
        /*07b0*/ 	.word	0x00000130
        /*07b4*/ 	.short	0x010a
        /*07b6*/ 	.byte	0xff
	.zero		1


	//   ....[109]....
        /*07b8*/ 	.word	0x00005580
        /*07bc*/ 	.word	0x00000000
        /*07c0*/ 	.word	0x00000000
        /*07c4*/ 	.short	0x0101
        /*07c6*/ 	.byte	0xff
	.zero		1


	//   ....[110]....
        /*07c8*/ 	.word	0x00006020
        /*07cc*/ 	.word	0x000000ff
        /*07d0*/ 	.word	0x00000110
        /*07d4*/ 	.short	0x010a
        /*07d6*/ 	.byte	0x2c
	.zero		1


	//   ....[111]....
        /*07d8*/ 	.word	0x00006030
        /*07dc*/ 	.word	0x00000016
        /*07e0*/ 	.word	0x00000150
        /*07e4*/ 	.short	0x010a
        /*07e6*/ 	.byte	0xff
	.zero		1


	//   ....[112]....
        /*07e8*/ 	.word	0x000061c0
        /*07ec*/ 	.word	0x000000ff
        /*07f0*/ 	.word	0x00000110
        /*07f4*/ 	.short	0x010a
        /*07f6*/ 	.byte	0x2c
	.zero		1


	//   ....[113]....
        /*07f8*/ 	.word	0x000062c0
        /*07fc*/ 	.word	0x000000ff
        /*0800*/ 	.word	0x00000000
        /*0804*/ 	.short	0x0101
        /*0806*/ 	.byte	0x04
	.zero		1


	//   ....[114]....
        /*0808*/ 	.word	0x00006320
        /*080c*/ 	.word	0x00000016
        /*0810*/ 	.word	0x00000150
        /*0814*/ 	.short	0x010a
        /*0816*/ 	.byte	0xff
	.zero		1


	//   ....[115]....
        /*0818*/ 	.word	0x00006980
        /*081c*/ 	.word	0x000000ff
        /*0820*/ 	.word	0x00000000
        /*0824*/ 	.short	0x0101
        /*0826*/ 	.byte	0x04
	.zero		1


	//   ....[116]....
        /*0828*/ 	.word	0x00007780
        /*082c*/ 	.word	0x00000000
        /*0830*/ 	.word	0x000001a0
        /*0834*/ 	.short	0x010a
        /*0836*/ 	.byte	0xff
	.zero		1


	//   ....[117]....
        /*0838*/ 	.word	0x000077e0
        /*083c*/ 	.word	0x00000000
        /*0840*/ 	.word	0x00000088
        /*0844*/ 	.short	0x010a
        /*0846*/ 	.byte	0xff
	.zero		1


	//   ....[118]....
        /*0848*/ 	.word	0x00007840
        /*084c*/ 	.word	0x00000000
        /*0850*/ 	.word	0x00000088
        /*0854*/ 	.short	0x010a
        /*0856*/ 	.byte	0xff
	.zero		1


	//   ....[119]....
        /*0858*/ 	.word	0x00007890
        /*085c*/ 	.word	0x00000003
        /*0860*/ 	.word	0x00000130
        /*0864*/ 	.short	0x010a
        /*0866*/ 	.byte	0xff
	.zero		1


	//   ....[120]....
        /*0868*/ 	.word	0x000078f0
        /*086c*/ 	.word	0x00000000
        /*0870*/ 	.word	0x00000000
        /*0874*/ 	.short	0x010a
        /*0876*/ 	.byte	0xff
	.zero		1


	//   ....[121]....
        /*0878*/ 	.word	0x00007950
        /*087c*/ 	.word	0x00000000
        /*0880*/ 	.word	0x00000000
        /*0884*/ 	.short	0x010a
        /*0886*/ 	.byte	0xff
	.zero		1


	//   ....[122]....
        /*0888*/ 	.word	0x000079b0
        /*088c*/ 	.word	0x00000000
        /*0890*/ 	.word	0x00000000
        /*0894*/ 	.short	0x010a
        /*0896*/ 	.byte	0xff
	.zero		1


	//   ....[123]....
        /*0898*/ 	.word	0x00007a10
        /*089c*/ 	.word	0x00000000
        /*08a0*/ 	.word	0x00000000
        /*08a4*/ 	.short	0x010a
        /*08a6*/ 	.byte	0xff
	.zero		1


	//   ....[124]....
        /*08a8*/ 	.word	0x00007a70
        /*08ac*/ 	.word	0x00000000
        /*08b0*/ 	.word	0x00000000
        /*08b4*/ 	.short	0x010a
        /*08b6*/ 	.byte	0xff
	.zero		1


	//   ....[125]....
        /*08b8*/ 	.word	0x00007ad0
        /*08bc*/ 	.word	0x00000000
        /*08c0*/ 	.word	0x00000000
        /*08c4*/ 	.short	0x010a
        /*08c6*/ 	.byte	0xff
	.zero		1


	//   ....[126]....
        /*08c8*/ 	.word	0x00007b30
        /*08cc*/ 	.word	0x00000000
        /*08d0*/ 	.word	0x00000000
        /*08d4*/ 	.short	0x010a
        /*08d6*/ 	.byte	0xff
	.zero		1


	//   ....[127]....
        /*08d8*/ 	.word	0x00007b90
        /*08dc*/ 	.word	0x00000000
        /*08e0*/ 	.word	0x00000000
        /*08e4*/ 	.short	0x010a
        /*08e6*/ 	.byte	0xff
	.zero		1


	//   ....[128]....
        /*08e8*/ 	.word	0x00007bf0
        /*08ec*/ 	.word	0x00000000
        /*08f0*/ 	.word	0x00000000
        /*08f4*/ 	.short	0x010a
        /*08f6*/ 	.byte	0xff
	.zero		1


	//   ....[129]....
        /*08f8*/ 	.word	0x00007c50
        /*08fc*/ 	.word	0x00000000
        /*0900*/ 	.word	0x00000000
        /*0904*/ 	.short	0x010a
        /*0906*/ 	.byte	0xff
	.zero		1


	//   ....[130]....
        /*0908*/ 	.word	0x00007cb0
        /*090c*/ 	.word	0x00000000
        /*0910*/ 	.word	0x00000000
        /*0914*/ 	.short	0x010a
        /*0916*/ 	.byte	0xff
	.zero		1


	//   ....[131]....
        /*0918*/ 	.word	0x00007d10
        /*091c*/ 	.word	0x00000000
        /*0920*/ 	.word	0x00000000
        /*0924*/ 	.short	0x010a
        /*0926*/ 	.byte	0xff
	.zero		1


	//   ....[132]....
        /*0928*/ 	.word	0x00007d70
        /*092c*/ 	.word	0x00000000
        /*0930*/ 	.word	0x00000000
        /*0934*/ 	.short	0x010a
        /*0936*/ 	.byte	0xff
	.zero		1


	//   ....[133]....
        /*0938*/ 	.word	0x00007dd0
        /*093c*/ 	.word	0x00000000
        /*0940*/ 	.word	0x00000000
        /*0944*/ 	.short	0x010a
        /*0946*/ 	.byte	0xff
	.zero		1


	//   ....[134]....
        /*0948*/ 	.word	0x00007e30
        /*094c*/ 	.word	0x00000000
        /*0950*/ 	.word	0x00000000
        /*0954*/ 	.short	0x010a
        /*0956*/ 	.byte	0xff
	.zero		1


	//   ....[135]....
        /*0958*/ 	.word	0x00007e90
        /*095c*/ 	.word	0x00000000
        /*0960*/ 	.word	0x00000000
        /*0964*/ 	.short	0x010a
        /*0966*/ 	.byte	0xff
	.zero		1


	//   ....[136]....
        /*0968*/ 	.word	0x00007ee0
        /*096c*/ 	.word	0x00000002
        /*0970*/ 	.word	0x00000190
        /*0974*/ 	.short	0x010a
        /*0976*/ 	.byte	0xff
	.zero		1


	//   ....[137]....
        /*0978*/ 	.word	0x00007f40
        /*097c*/ 	.word	0x00000002
        /*0980*/ 	.word	0x00000140
        /*0984*/ 	.short	0x010a
        /*0986*/ 	.byte	0xff
	.zero		1


	//   ....[138]....
        /*0988*/ 	.word	0x00007f90
        /*098c*/ 	.word	0x00000002
        /*0990*/ 	.word	0x00000130
        /*0994*/ 	.short	0x010a
        /*0996*/ 	.byte	0xff
	.zero		1


	//   ....[139]....
        /*0998*/ 	.word	0x00007ff0
        /*099c*/ 	.word	0x00000000
        /*09a0*/ 	.word	0x00000140
        /*09a4*/ 	.short	0x010a
        /*09a6*/ 	.byte	0xff
	.zero		1


	//   ....[140]....
        /*09a8*/ 	.word	0x00008040
        /*09ac*/ 	.word	0x00000000
        /*09b0*/ 	.word	0x00000130
        /*09b4*/ 	.short	0x010a
        /*09b6*/ 	.byte	0xff
	.zero		1


	//   ....[141]....
        /*09b8*/ 	.word	0x000080a0
        /*09bc*/ 	.word	0x00000002
        /*09c0*/ 	.word	0x00000170
        /*09c4*/ 	.short	0x010a
        /*09c6*/ 	.byte	0xff
	.zero		1


	//   ....[142]....
        /*09c8*/ 	.word	0x00008100
        /*09cc*/ 	.word	0x00000000
        /*09d0*/ 	.word	0x00000000
        /*09d4*/ 	.short	0x010a
        /*09d6*/ 	.byte	0xff
	.zero		1


	//   ....[143]....
        /*09d8*/ 	.word	0x00008160
        /*09dc*/ 	.word	0x00000000
        /*09e0*/ 	.word	0x00000000
        /*09e4*/ 	.short	0x010a
        /*09e6*/ 	.byte	0xff
	.zero		1


	//   ....[144]....
        /*09e8*/ 	.word	0x000081c0
        /*09ec*/ 	.word	0x00000000
        /*09f0*/ 	.word	0x00000000
        /*09f4*/ 	.short	0x010a
        /*09f6*/ 	.byte	0xff
	.zero		1


	//   ....[145]....
        /*09f8*/ 	.word	0x00008220
        /*09fc*/ 	.word	0x00000000
        /*0a00*/ 	.word	0x00000000
        /*0a04*/ 	.short	0x010a
        /*0a06*/ 	.byte	0xff
	.zero		1


	//   ....[146]....
        /*0a08*/ 	.word	0x00008280
        /*0a0c*/ 	.word	0x00000000
        /*0a10*/ 	.word	0x00000000
        /*0a14*/ 	.short	0x010a
        /*0a16*/ 	.byte	0xff
	.zero		1


	//   ....[147]....
        /*0a18*/ 	.word	0x000082d0
        /*0a1c*/ 	.word	0x00000007
        /*0a20*/ 	.word	0x00000130
        /*0a24*/ 	.short	0x010a
        /*0a26*/ 	.byte	0xff
	.zero		1


	//   ....[148]....
        /*0a28*/ 	.word	0x00008330
        /*0a2c*/ 	.word	0x00000000
        /*0a30*/ 	.word	0x00000128
        /*0a34*/ 	.short	0x010a
        /*0a36*/ 	.byte	0xff
	.zero		1


	//   ....[149]....
        /*0a38*/ 	.word	0x00008390
        /*0a3c*/ 	.word	0x00000000
        /*0a40*/ 	.word	0x00000118
        /*0a44*/ 	.short	0x010a
        /*0a46*/ 	.byte	0xff
	.zero		1


	//   ....[150]....
        /*0a48*/ 	.word	0x000083e0
        /*0a4c*/ 	.word	0x00000003
        /*0a50*/ 	.word	0x00000130
        /*0a54*/ 	.short	0x010a
        /*0a56*/ 	.byte	0xff
	.zero		1


	//   ....[151]....
        /*0a58*/ 	.word	0x00008440
        /*0a5c*/ 	.word	0x00000000
        /*0a60*/ 	.word	0x00000110
        /*0a64*/ 	.short	0x010a
        /*0a66*/ 	.byte	0xff
	.zero		1


	//   ....[152]....
        /*0a68*/ 	.word	0x00008490
        /*0a6c*/ 	.word	0x00000016
        /*0a70*/ 	.word	0x00000150
        /*0a74*/ 	.short	0x010a
        /*0a76*/ 	.byte	0xff
	.zero		1


	//----- nvinfo : EIATTR_NUM_MBARRIERS
	.align		4
.L_47:
        /*0a78*/ 	.byte	0x03, 0x38
        /*0a7a*/ 	.short	0x0036


	//----- nvinfo : EIATTR_EXIT_INSTR_OFFSETS
	.align		4
        /*0a7c*/ 	.byte	0x04, 0x1c
        /*0a7e*/ 	.short	(.L_49 - .L_48)


	//   ....[0]....
.L_48:
        /*0a80*/ 	.word	0x00003170


	//   ....[1]....
        /*0a84*/ 	.word	0x00003660


	//   ....[2]....
        /*0a88*/ 	.word	0x000036c0


	//   ....[3]....
        /*0a8c*/ 	.word	0x000044f0


	//   ....[4]....
        /*0a90*/ 	.word	0x00005120


	//   ....[5]....
        /*0a94*/ 	.word	0x00005160


	//   ....[6]....
        /*0a98*/ 	.word	0x00007770


	//----- nvinfo : EIATTR_MAX_THREADS
	.align		4
.L_49:
        /*0a9c*/ 	.byte	0x04, 0x05
        /*0a9e*/ 	.short	(.L_51 - .L_50)
.L_50:
        /*0aa0*/ 	.word	0x00000100
        /*0aa4*/ 	.word	0x00000001
        /*0aa8*/ 	.word	0x00000001


	//----- nvinfo : EIATTR_CRS_STACK_SIZE
	.align		4
.L_51:
        /*0aac*/ 	.byte	0x04, 0x1e
        /*0aae*/ 	.short	(.L_53 - .L_52)
.L_52:
        /*0ab0*/ 	.word	0x00000000


	//----- nvinfo : EIATTR_CBANK_PARAM_SIZE
	.align		4
.L_53:
        /*0ab4*/ 	.byte	0x03, 0x19
        /*0ab6*/ 	.short	0x0800


	//----- nvinfo : EIATTR_PARAM_CBANK
	.align		4
        /*0ab8*/ 	.byte	0x04, 0x0a
        /*0aba*/ 	.short	(.L_55 - .L_54)
	.align		4
.L_54:
        /*0abc*/ 	.word	index@(.nv.constant0._ZN7cutlass13device_kernelINS_4gemm6kernel13GemmUniversalIN4cute5tupleIJiiiiEEENS1_10collective13CollectiveMmaINS1_35MainloopSm100TmaUmmaWarpSpecializedILi17ELi2ELi4ENS5_IJNS4_1CILi1EEENSA_ILi2EEESB_EEEEENS5_IJNSA_ILi128EEENSA_ILi64EEESG_EEENS_12float_e4m3_tENS5_IJlSB_lEEESI_SJ_NS4_8TiledMMAINS4_8MMA_AtomIJNS4_10MMA_TraitsINS4_19SM100_MMA_F8F6F4_SSEJSI_SI_fSF_SG_NS4_17integral_constantINS4_4UMMA5MajorELSQ_0EEESR_NSO_INSP_7ScaleInELSS_0EEEST_EEEEEENS4_6LayoutINS5_IJSB_SB_SB_EEENS5_IJNSA_ILi0EEESY_SY_EEEEENS5_IJNS4_10UnderscoreES11_S11_EEEEENS4_23SM90_TMA_LOAD_MULTICASTENS4_14ComposedLayoutINS4_7SwizzleILi2ELi4ELi3EEENS4_18smem_ptr_flag_bitsILi8EEENSW_INS5_IJNSA_ILi8EEESG_EEENS5_IJSG_SB_EEEEEEEvNS4_8identityENS4_13SM90_TMA_LOADES1E_vS1F_EENS_8epilogue10collective18CollectiveEpilogueINS1I_23Sm100TmaWarpSpecializedILi1ELi1ELi64ELb0ELb0EEEJSH_NS5_IJNSW_ISF_SB_EENSW_ISG_SB_EEEEESI_SJ_SI_SJ_NS1I_6fusion15FusionCallbacksIS1M_NS1Q_17LinearCombinationISI_fSI_fLNS_15FloatRoundStyleE2EEESH_S1P_JEEENS4_5SM1004TMEM4LOAD26SM100_TMEM_LOAD_32dp32b64xES1G_S1E_NS4_39AutoVectorizingCopyWithAssumedAlignmentILi128EEENS4_14SM90_TMA_STOREES1E_S21_S21_EEEvvEEEEvNT_6ParamsE)
        /*0ac0*/ 	.short	0x0380
        /*0ac2*/ 	.short	0x0800


	//----- nvinfo : EIATTR_SW_WAR
	.align		4
.L_55:
        /*0ac4*/ 	.byte	0x04, 0x36
        /*0ac6*/ 	.short	(.L_57 - .L_56)
.L_56:
        /*0ac8*/ 	.word	0x00000008
.L_57:


//--------------------- .nv.callgraph             --------------------------
	.section	.nv.callgraph,"",@"SHT_CUDA_CALLGRAPH"
	.align	4
	.sectionentsize	8
	.align		4
        /*0000*/ 	.word	0x00000000
	.align		4
        /*0004*/ 	.word	0xffffffff
	.align		4
        /*0008*/ 	.word	index@(_ZN7cutlass13device_kernelINS_4gemm6kernel13GemmUniversalIN4cute5tupleIJiiiiEEENS1_10collective13CollectiveMmaINS1_35MainloopSm100TmaUmmaWarpSpecializedILi17ELi2ELi4ENS5_IJNS4_1CILi1EEENSA_ILi2EEESB_EEEEENS5_IJNSA_ILi128EEENSA_ILi64EEESG_EEENS_12float_e4m3_tENS5_IJlSB_lEEESI_SJ_NS4_8TiledMMAINS4_8MMA_AtomIJNS4_10MMA_TraitsINS4_19SM100_MMA_F8F6F4_SSEJSI_SI_fSF_SG_NS4_17integral_constantINS4_4UMMA5MajorELSQ_0EEESR_NSO_INSP_7ScaleInELSS_0EEEST_EEEEEENS4_6LayoutINS5_IJSB_SB_SB_EEENS5_IJNSA_ILi0EEESY_SY_EEEEENS5_IJNS4_10UnderscoreES11_S11_EEEEENS4_23SM90_TMA_LOAD_MULTICASTENS4_14ComposedLayoutINS4_7SwizzleILi2ELi4ELi3EEENS4_18smem_ptr_flag_bitsILi8EEENSW_INS5_IJNSA_ILi8EEESG_EEENS5_IJSG_SB_EEEEEEEvNS4_8identityENS4_13SM90_TMA_LOADES1E_vS1F_EENS_8epilogue10collective18CollectiveEpilogueINS1I_23Sm100TmaWarpSpecializedILi1ELi1ELi64ELb0ELb0EEEJSH_NS5_IJNSW_ISF_SB_EENSW_ISG_SB_EEEEESI_SJ_SI_SJ_NS1I_6fusion15FusionCallbacksIS1M_NS1Q_17LinearCombinationISI_fSI_fLNS_15FloatRoundStyleE2EEESH_S1P_JEEENS4_5SM1004TMEM4LOAD26SM100_TMEM_LOAD_32dp32b64xES1G_S1E_NS4_39AutoVectorizingCopyWithAssumedAlignmentILi128EEENS4_14SM90_TMA_STOREES1E_S21_S21_EEEvvEEEEvNT_6ParamsE)
	.align		4
        /*000c*/ 	.word	index@(__assertfail)
	.align		4
        /*0010*/ 	.word	0x00000000
	.align		4
        /*0014*/ 	.word	0xfffffffe
	.align		4
        /*0018*/ 	.word	0x00000000
	.align		4
        /*001c*/ 	.word	0xfffffffd
	.align		4
        /*0020*/ 	.word	0x00000000
	.align		4
        /*0024*/ 	.word	0xfffffffc


//--------------------- .nv.constant4             --------------------------
	.section	.nv.constant4,"a",@progbits
	.align	8
	.align		8
.nv.constant4:
        /*0000*/ 	.dword	__assertfail
	.align		8
        /*0008*/ 	.dword	__unnamed_1
	.align		8
        /*0010*/ 	.dword	__unnamed_2
	.align		8
        /*0018*/ 	.dword	_ZN39_INTERNAL_a6894b9c_4_k_cu_839cc610_69584cuda3std3__45__cpo5beginE
	.align		8
        /*0020*/ 	.dword	_ZN39_INTERNAL_a6894b9c_4_k_cu_839cc610_69584cuda3std3__45__cpo3endE
	.align		8
        /*0028*/ 	.dword	_ZN39_INTERNAL_a6894b9c_4_k_cu_839cc610_69584cuda3std3__45__cpo6cbeginE
	.align		8
        /*0030*/ 	.dword	_ZN39_INTERNAL_a6894b9c_4_k_cu_839cc610_69584cuda3std3__45__cpo4cendE
	.align		8
        /*0038*/ 	.dword	_ZN39_INTERNAL_a6894b9c_4_k_cu_839cc610_69584cuda3std3__441_GLOBAL__N__a6894b9c_4_k_cu_839cc610_69586ignoreE
	.align		8
        /*0040*/ 	.dword	_ZN39_INTERNAL_a6894b9c_4_k_cu_839cc610_69584cuda3std3__419piecewise_constructE
	.align		8
        /*0048*/ 	.dword	_ZN39_INTERNAL_a6894b9c_4_k_cu_839cc610_69584cuda3std3__48in_placeE
	.align		8
        /*0050*/ 	.dword	_ZN39_INTERNAL_a6894b9c_4_k_cu_839cc610_69584cuda3std6ranges3__45__cpo4swapE
	.align		8
        /*0058*/ 	.dword	_ZN39_INTERNAL_a6894b9c_4_k_cu_839cc610_69584cuda3std6ranges3__45__cpo9iter_moveE
	.align		8
        /*0060*/ 	.dword	_ZN39_INTERNAL_a6894b9c_4_k_cu_839cc610_69584cute7productE
	.align		8
        /*0068*/ 	.dword	_ZN39_INTERNAL_a6894b9c_4_k_cu_839cc610_69584cute1_E
	.align		8
        /*0070*/ 	.dword	$str$25
	.align		8
        /*0078*/ 	.dword	$str$26
	.align		8
        /*0080*/ 	.dword	$str$27
	.align		8
        /*0088*/ 	.dword	$str$28


//--------------------- .text._ZN7cutlass13device_kernelINS_4gemm6kernel13GemmUniversalIN4cute5tupleIJiiiiEEENS1_10collective13CollectiveMmaINS1_35MainloopSm100TmaUmmaWarpSpecializedILi17ELi2ELi4ENS5_IJNS4_1CILi1EEENSA_ILi2EEESB_EEEEENS5_IJNSA_ILi128EEENSA_ILi64EEESG_EEENS_12float_e4m3_tENS5_IJlSB_lEEESI_SJ_NS4_8TiledMMAINS4_8MMA_AtomIJNS4_10MMA_TraitsINS4_19SM100_MMA_F8F6F4_SSEJSI_SI_fSF_SG_NS4_17integral_constantINS4_4UMMA5MajorELSQ_0EEESR_NSO_INSP_7ScaleInELSS_0EEEST_EEEEEENS4_6LayoutINS5_IJSB_SB_SB_EEENS5_IJNSA_ILi0EEESY_SY_EEEEENS5_IJNS4_10UnderscoreES11_S11_EEEEENS4_23SM90_TMA_LOAD_MULTICASTENS4_14ComposedLayoutINS4_7SwizzleILi2ELi4ELi3EEENS4_18smem_ptr_flag_bitsILi8EEENSW_INS5_IJNSA_ILi8EEESG_EEENS5_IJSG_SB_EEEEEEEvNS4_8identityENS4_13SM90_TMA_LOADES1E_vS1F_EENS_8epilogue10collective18CollectiveEpilogueINS1I_23Sm100TmaWarpSpecializedILi1ELi1ELi64ELb0ELb0EEEJSH_NS5_IJNSW_ISF_SB_EENSW_ISG_SB_EEEEESI_SJ_SI_SJ_NS1I_6fusion15FusionCallbacksIS1M_NS1Q_17LinearCombinationISI_fSI_fLNS_15FloatRoundStyleE2EEESH_S1P_JEEENS4_5SM1004TMEM4LOAD26SM100_TMEM_LOAD_32dp32b64xES1G_S1E_NS4_39AutoVectorizingCopyWithAssumedAlignmentILi128EEENS4_14SM90_TMA_STOREES1E_S21_S21_EEEvvEEEEvNT_6ParamsE --------------------------
	.section	.text._ZN7cutlass13device_kernelINS_4gemm6kernel13GemmUniversalIN4cute5tupleIJiiiiEEENS1_10collective13CollectiveMmaINS1_35MainloopSm100TmaUmmaWarpSpecializedILi17ELi2ELi4ENS5_IJNS4_1CILi1EEENSA_ILi2EEESB_EEEEENS5_IJNSA_ILi128EEENSA_ILi64EEESG_EEENS_12float_e4m3_tENS5_IJlSB_lEEESI_SJ_NS4_8TiledMMAINS4_8MMA_AtomIJNS4_10MMA_TraitsINS4_19SM100_MMA_F8F6F4_SSEJSI_SI_fSF_SG_NS4_17integral_constantINS4_4UMMA5MajorELSQ_0EEESR_NSO_INSP_7ScaleInELSS_0EEEST_EEEEEENS4_6LayoutINS5_IJSB_SB_SB_EEENS5_IJNSA_ILi0EEESY_SY_EEEEENS5_IJNS4_10UnderscoreES11_S11_EEEEENS4_23SM90_TMA_LOAD_MULTICASTENS4_14ComposedLayoutINS4_7SwizzleILi2ELi4ELi3EEENS4_18smem_ptr_flag_bitsILi8EEENSW_INS5_IJNSA_ILi8EEESG_EEENS5_IJSG_SB_EEEEEEEvNS4_8identityENS4_13SM90_TMA_LOADES1E_vS1F_EENS_8epilogue10collective18CollectiveEpilogueINS1I_23Sm100TmaWarpSpecializedILi1ELi1ELi64ELb0ELb0EEEJSH_NS5_IJNSW_ISF_SB_EENSW_ISG_SB_EEEEESI_SJ_SI_SJ_NS1I_6fusion15FusionCallbacksIS1M_NS1Q_17LinearCombinationISI_fSI_fLNS_15FloatRoundStyleE2EEESH_S1P_JEEENS4_5SM1004TMEM4LOAD26SM100_TMEM_LOAD_32dp32b64xES1G_S1E_NS4_39AutoVectorizingCopyWithAssumedAlignmentILi128EEENS4_14SM90_TMA_STOREES1E_S21_S21_EEEvvEEEEvNT_6ParamsE,"ax",@progbits
	.align	128
.text._ZN7cutlass13device_kernelINS_4gemm6kernel13GemmUniversalIN4cute5tupleIJiiiiEEENS1_10collective13CollectiveMmaINS1_35MainloopSm100TmaUmmaWarpSpecializedILi17ELi2ELi4ENS5_IJNS4_1CILi1EEENSA_ILi2EEESB_EEEEENS5_IJNSA_ILi128EEENSA_ILi64EEESG_EEENS_12float_e4m3_tENS5_IJlSB_lEEESI_SJ_NS4_8TiledMMAINS4_8MMA_AtomIJNS4_10MMA_TraitsINS4_19SM100_MMA_F8F6F4_SSEJSI_SI_fSF_SG_NS4_17integral_constantINS4_4UMMA5MajorELSQ_0EEESR_NSO_INSP_7ScaleInELSS_0EEEST_EEEEEENS4_6LayoutINS5_IJSB_SB_SB_EEENS5_IJNSA_ILi0EEESY_SY_EEEEENS5_IJNS4_10UnderscoreES11_S11_EEEEENS4_23SM90_TMA_LOAD_MULTICASTENS4_14ComposedLayoutINS4_7SwizzleILi2ELi4ELi3EEENS4_18smem_ptr_flag_bitsILi8EEENSW_INS5_IJNSA_ILi8EEESG_EEENS5_IJSG_SB_EEEEEEEvNS4_8identityENS4_13SM90_TMA_LOADES1E_vS1F_EENS_8epilogue10collective18CollectiveEpilogueINS1I_23Sm100TmaWarpSpecializedILi1ELi1ELi64ELb0ELb0EEEJSH_NS5_IJNSW_ISF_SB_EENSW_ISG_SB_EEEEESI_SJ_SI_SJ_NS1I_6fusion15FusionCallbacksIS1M_NS1Q_17LinearCombinationISI_fSI_fLNS_15FloatRoundStyleE2EEESH_S1P_JEEENS4_5SM1004TMEM4LOAD26SM100_TMEM_LOAD_32dp32b64xES1G_S1E_NS4_39AutoVectorizingCopyWithAssumedAlignmentILi128EEENS4_14SM90_TMA_STOREES1E_S21_S21_EEEvvEEEEvNT_6ParamsE:
        .type           _ZN7cutlass13device_kernelINS_4gemm6kernel13GemmUniversalIN4cute5tupleIJiiiiEEENS1_10collective13CollectiveMmaINS1_35MainloopSm100TmaUmmaWarpSpecializedILi17ELi2ELi4ENS5_IJNS4_1CILi1EEENSA_ILi2EEESB_EEEEENS5_IJNSA_ILi128EEENSA_ILi64EEESG_EEENS_12float_e4m3_tENS5_IJlSB_lEEESI_SJ_NS4_8TiledMMAINS4_8MMA_AtomIJNS4_10MMA_TraitsINS4_19SM100_MMA_F8F6F4_SSEJSI_SI_fSF_SG_NS4_17integral_constantINS4_4UMMA5MajorELSQ_0EEESR_NSO_INSP_7ScaleInELSS_0EEEST_EEEEEENS4_6LayoutINS5_IJSB_SB_SB_EEENS5_IJNSA_ILi0EEESY_SY_EEEEENS5_IJNS4_10UnderscoreES11_S11_EEEEENS4_23SM90_TMA_LOAD_MULTICASTENS4_14ComposedLayoutINS4_7SwizzleILi2ELi4ELi3EEENS4_18smem_ptr_flag_bitsILi8EEENSW_INS5_IJNSA_ILi8EEESG_EEENS5_IJSG_SB_EEEEEEEvNS4_8identityENS4_13SM90_TMA_LOADES1E_vS1F_EENS_8epilogue10collective18CollectiveEpilogueINS1I_23Sm100TmaWarpSpecializedILi1ELi1ELi64ELb0ELb0EEEJSH_NS5_IJNSW_ISF_SB_EENSW_ISG_SB_EEEEESI_SJ_SI_SJ_NS1I_6fusion15FusionCallbacksIS1M_NS1Q_17LinearCombinationISI_fSI_fLNS_15FloatRoundStyleE2EEESH_S1P_JEEENS4_5SM1004TMEM4LOAD26SM100_TMEM_LOAD_32dp32b64xES1G_S1E_NS4_39AutoVectorizingCopyWithAssumedAlignmentILi128EEENS4_14SM90_TMA_STOREES1E_S21_S21_EEEvvEEEEvNT_6ParamsE,@function
        .size           _ZN7cutlass13device_kernelINS_4gemm6kernel13GemmUniversalIN4cute5tupleIJiiiiEEENS1_10collective13CollectiveMmaINS1_35MainloopSm100TmaUmmaWarpSpecializedILi17ELi2ELi4ENS5_IJNS4_1CILi1EEENSA_ILi2EEESB_EEEEENS5_IJNSA_ILi128EEENSA_ILi64EEESG_EEENS_12float_e4m3_tENS5_IJlSB_lEEESI_SJ_NS4_8TiledMMAINS4_8MMA_AtomIJNS4_10MMA_TraitsINS4_19SM100_MMA_F8F6F4_SSEJSI_SI_fSF_SG_NS4_17integral_constantINS4_4UMMA5MajorELSQ_0EEESR_NSO_INSP_7ScaleInELSS_0EEEST_EEEEEENS4_6LayoutINS5_IJSB_SB_SB_EEENS5_IJNSA_ILi0EEESY_SY_EEEEENS5_IJNS4_10UnderscoreES11_S11_EEEEENS4_23SM90_TMA_LOAD_MULTICASTENS4_14ComposedLayoutINS4_7SwizzleILi2ELi4ELi3EEENS4_18smem_ptr_flag_bitsILi8EEENSW_INS5_IJNSA_ILi8EEESG_EEENS5_IJSG_SB_EEEEEEEvNS4_8identityENS4_13SM90_TMA_LOADES1E_vS1F_EENS_8epilogue10collective18CollectiveEpilogueINS1I_23Sm100TmaWarpSpecializedILi1ELi1ELi64ELb0ELb0EEEJSH_NS5_IJNSW_ISF_SB_EENSW_ISG_SB_EEEEESI_SJ_SI_SJ_NS1I_6fusion15FusionCallbacksIS1M_NS1Q_17LinearCombinationISI_fSI_fLNS_15FloatRoundStyleE2EEESH_S1P_JEEENS4_5SM1004TMEM4LOAD26SM100_TMEM_LOAD_32dp32b64xES1G_S1E_NS4_39AutoVectorizingCopyWithAssumedAlignmentILi128EEENS4_14SM90_TMA_STOREES1E_S21_S21_EEEvvEEEEvNT_6ParamsE,(.L_x_175 - _ZN7cutlass13device_kernelINS_4gemm6kernel13GemmUniversalIN4cute5tupleIJiiiiEEENS1_10collective13CollectiveMmaINS1_35MainloopSm100TmaUmmaWarpSpecializedILi17ELi2ELi4ENS5_IJNS4_1CILi1EEENSA_ILi2EEESB_EEEEENS5_IJNSA_ILi128EEENSA_ILi64EEESG_EEENS_12float_e4m3_tENS5_IJlSB_lEEESI_SJ_NS4_8TiledMMAINS4_8MMA_AtomIJNS4_10MMA_TraitsINS4_19SM100_MMA_F8F6F4_SSEJSI_SI_fSF_SG_NS4_17integral_constantINS4_4UMMA5MajorELSQ_0EEESR_NSO_INSP_7ScaleInELSS_0EEEST_EEEEEENS4_6LayoutINS5_IJSB_SB_SB_EEENS5_IJNSA_ILi0EEESY_SY_EEEEENS5_IJNS4_10UnderscoreES11_S11_EEEEENS4_23SM90_TMA_LOAD_MULTICASTENS4_14ComposedLayoutINS4_7SwizzleILi2ELi4ELi3EEENS4_18smem_ptr_flag_bitsILi8EEENSW_INS5_IJNSA_ILi8EEESG_EEENS5_IJSG_SB_EEEEEEEvNS4_8identityENS4_13SM90_TMA_LOADES1E_vS1F_EENS_8epilogue10collective18CollectiveEpilogueINS1I_23Sm100TmaWarpSpecializedILi1ELi1ELi64ELb0ELb0EEEJSH_NS5_IJNSW_ISF_SB_EENSW_ISG_SB_EEEEESI_SJ_SI_SJ_NS1I_6fusion15FusionCallbacksIS1M_NS1Q_17LinearCombinationISI_fSI_fLNS_15FloatRoundStyleE2EEESH_S1P_JEEENS4_5SM1004TMEM4LOAD26SM100_TMEM_LOAD_32dp32b64xES1G_S1E_NS4_39AutoVectorizingCopyWithAssumedAlignmentILi128EEENS4_14SM90_TMA_STOREES1E_S21_S21_EEEvvEEEEvNT_6ParamsE)
        .other          _ZN7cutlass13device_kernelINS_4gemm6kernel13GemmUniversalIN4cute5tupleIJiiiiEEENS1_10collective13CollectiveMmaINS1_35MainloopSm100TmaUmmaWarpSpecializedILi17ELi2ELi4ENS5_IJNS4_1CILi1EEENSA_ILi2EEESB_EEEEENS5_IJNSA_ILi128EEENSA_ILi64EEESG_EEENS_12float_e4m3_tENS5_IJlSB_lEEESI_SJ_NS4_8TiledMMAINS4_8MMA_AtomIJNS4_10MMA_TraitsINS4_19SM100_MMA_F8F6F4_SSEJSI_SI_fSF_SG_NS4_17integral_constantINS4_4UMMA5MajorELSQ_0EEESR_NSO_INSP_7ScaleInELSS_0EEEST_EEEEEENS4_6LayoutINS5_IJSB_SB_SB_EEENS5_IJNSA_ILi0EEESY_SY_EEEEENS5_IJNS4_10UnderscoreES11_S11_EEEEENS4_23SM90_TMA_LOAD_MULTICASTENS4_14ComposedLayoutINS4_7SwizzleILi2ELi4ELi3EEENS4_18smem_ptr_flag_bitsILi8EEENSW_INS5_IJNSA_ILi8EEESG_EEENS5_IJSG_SB_EEEEEEEvNS4_8identityENS4_13SM90_TMA_LOADES1E_vS1F_EENS_8epilogue10collective18CollectiveEpilogueINS1I_23Sm100TmaWarpSpecializedILi1ELi1ELi64ELb0ELb0EEEJSH_NS5_IJNSW_ISF_SB_EENSW_ISG_SB_EEEEESI_SJ_SI_SJ_NS1I_6fusion15FusionCallbacksIS1M_NS1Q_17LinearCombinationISI_fSI_fLNS_15FloatRoundStyleE2EEESH_S1P_JEEENS4_5SM1004TMEM4LOAD26SM100_TMEM_LOAD_32dp32b64xES1G_S1E_NS4_39AutoVectorizingCopyWithAssumedAlignmentILi128EEENS4_14SM90_TMA_STOREES1E_S21_S21_EEEvvEEEEvNT_6ParamsE,@"STO_CUDA_ENTRY STV_DEFAULT"
_ZN7cutlass13device_kernelINS_4gemm6kernel13GemmUniversalIN4cute5tupleIJiiiiEEENS1_10collective13CollectiveMmaINS1_35MainloopSm100TmaUmmaWarpSpecializedILi17ELi2ELi4ENS5_IJNS4_1CILi1EEENSA_ILi2EEESB_EEEEENS5_IJNSA_ILi128EEENSA_ILi64EEESG_EEENS_12float_e4m3_tENS5_IJlSB_lEEESI_SJ_NS4_8TiledMMAINS4_8MMA_AtomIJNS4_10MMA_TraitsINS4_19SM100_MMA_F8F6F4_SSEJSI_SI_fSF_SG_NS4_17integral_constantINS4_4UMMA5MajorELSQ_0EEESR_NSO_INSP_7ScaleInELSS_0EEEST_EEEEEENS4_6LayoutINS5_IJSB_SB_SB_EEENS5_IJNSA_ILi0EEESY_SY_EEEEENS5_IJNS4_10UnderscoreES11_S11_EEEEENS4_23SM90_TMA_LOAD_MULTICASTENS4_14ComposedLayoutINS4_7SwizzleILi2ELi4ELi3EEENS4_18smem_ptr_flag_bitsILi8EEENSW_INS5_IJNSA_ILi8EEESG_EEENS5_IJSG_SB_EEEEEEEvNS4_8identityENS4_13SM90_TMA_LOADES1E_vS1F_EENS_8epilogue10collective18CollectiveEpilogueINS1I_23Sm100TmaWarpSpecializedILi1ELi1ELi64ELb0ELb0EEEJSH_NS5_IJNSW_ISF_SB_EENSW_ISG_SB_EEEEESI_SJ_SI_SJ_NS1I_6fusion15FusionCallbacksIS1M_NS1Q_17LinearCombinationISI_fSI_fLNS_15FloatRoundStyleE2EEESH_S1P_JEEENS4_5SM1004TMEM4LOAD26SM100_TMEM_LOAD_32dp32b64xES1G_S1E_NS4_39AutoVectorizingCopyWithAssumedAlignmentILi128EEENS4_14SM90_TMA_STOREES1E_S21_S21_EEEvvEEEEvNT_6ParamsE:
[----:B------:R-:W1:Y:S01]  /*0000*/  LDC R1, c[0x0][0x37c] ;  /* 0x0000df00ff017b82 */ /* 0x000e620000000800 */
[----:B------:R-:W2:Y:S01]  /*0010*/  S2R R131, SR_TID.X ;  /* 0x0000000000837919 */ /* 0x000ea20000002100 */
[----:B------:R-:W3:Y:S01]  /*0020*/  LDCU.64 UR8, c[0x0][0x890] ;  /* 0x00011200ff0877ac */ /* 0x000ee20008000a00 */
[----:B------:R-:W-:Y:S02]  /*0030*/  PRMT R141, RZ, 0x7610, R141 ;  /* 0x00007610ff8d7816 */ /* 0x000fe4000000008d */
[----:B------:R-:W-:Y:S01]  /*0040*/  ELECT P3, URZ, PT ;  /* 0x0000000000ff782f */ /* 0x000fe20003860000 */
[----:B---3--:R-:W-:-:S04]  /*0050*/  UISETP.NE.U32.AND UP0, UPT, UR8, URZ, UPT ;  /* 0x000000ff0800728c */ /* 0x008fc8000bf05070 */
[----:B------:R-:W-:Y:S01]  /*0060*/  UISETP.NE.AND.EX UP0, UPT, UR9, URZ, UPT, UP0 ;  /* 0x000000ff0900728c */ /* 0x000fe2000bf05300 */
[----:B--2---:R-:W-:-:S05]  /*0070*/  SHF.R.U32.HI R142, RZ, 0x5, R131 ;  /* 0x00000005ff8e7819 */ /* 0x004fca0000011683 */
[----:B------:R-:W2:Y:S02]  /*0080*/  SHFL.IDX PT, R0, R142, RZ, 0x1f ;  /* 0x00001fff8e007589 */ /* 0x000ea400000e0000 */
[----:B--2---:R-:W-:Y:S01]  /*0090*/  R2UR UR22, R0 ;  /* 0x00000000001672ca */ /* 0x004fe200000e0000 */
[----:B-1----:R-:W-:-:S14]  /*00a0*/  BRA.U UP0, `(.L_x_0) ;  /* 0x0000000100307547 */ /* 0x002fdc000b800000 */
[----:B------:R-:W1:Y:S02]  /*00b0*/  LDCU.64 UR4, c[0x0][0x888] ;  /* 0x00011100ff0477ac */ /* 0x000e640008000a00 */
[----:B-1----:R-:W-:-:S04]  /*00c0*/  UISETP.NE.U32.AND UP0, UPT, UR4, URZ, UPT ;  /* 0x000000ff0400728c */ /* 0x002fc8000bf05070 */
[----:B------:R-:W-:-:S09]  /*00d0*/  UISETP.NE.AND.EX UP0, UPT, UR5, URZ, UPT, UP0 ;  /* 0x000000ff0500728c */ /* 0x000fd2000bf05300 */
[----:B------:R-:W-:Y:S05]  /*00e0*/  BRA.U !UP0, `(.L_x_1) ;  /* 0x0000000108147547 */ /* 0x000fea000b800000 */
[----:B------:R-:W1:Y:S01]  /*00f0*/  LDC.64 R2, c[0x0][0x888] ;  /* 0x00022200ff027b82 */ /* 0x000e620000000a00 */
[----:B------:R-:W1:Y:S02]  /*0100*/  LDCU.64 UR4, c[0x0][0x358] ;  /* 0x00006b00ff0477ac */ /* 0x000e640008000a00 */
[----:B-1----:R1:W5:Y:S01]  /*0110*/  LDG.E R71, desc[UR4][R2.64] ;  /* 0x0000000402477981 */ /* 0x002362000c1e1900 */
[----:B------:R-:W-:Y:S01]  /*0120*/  HFMA2 R141, -RZ, RZ, 0, 5.9604644775390625e-08 ;  /* 0x00000001ff8d7431 */ /* 0x000fe200000001ff */
[----:B------:R-:W-:Y:S05]  /*0130*/  BRA `(.L_x_0) ;  /* 0x00000000000c7947 */ /* 0x000fea0003800000 */
.L_x_1:
[----:B------:R-:W1:Y:S01]  /*0140*/  LDCU UR4, c[0x0][0x880] ;  /* 0x00011000ff0477ac */ /* 0x000e620008000800 */
[----:B------:R-:W-:Y:S01]  /*0150*/  HFMA2 R141, -RZ, RZ, 0, 5.9604644775390625e-08 ;  /* 0x00000001ff8d7431 */ /* 0x000fe200000001ff */
[----:B-1----:R-:W-:-:S07]  /*0160*/  MOV R71, UR4 ;  /* 0x0000000400477c02 */ /* 0x002fce0008000f00 */
.L_x_0:
[----:B------:R-:W2:Y:S02]  /*0170*/  LDCU.64 UR4, c[0x0][0x8b0] ;  /* 0x00011600ff0477ac */ /* 0x000ea40008000a00 */
[----:B--2---:R-:W-:-:S04]  /*0180*/  UISETP.NE.U32.AND UP0, UPT, UR4, URZ, UPT ;  /* 0x000000ff0400728c */ /* 0x004fc8000bf05070 */
[----:B------:R-:W-:-:S09]  /*0190*/  UISETP.NE.AND.EX UP0, UPT, UR5, URZ, UPT, UP0 ;  /* 0x000000ff0500728c */ /* 0x000fd2000bf05300 */
[----:B------:R-:W-:Y:S05]  /*01a0*/  BRA.U UP0, `(.L_x_2) ;  /* 0x0000000100287547 */ /* 0x000fea000b800000 */
[----:B------:R-:W2:Y:S02]  /*01b0*/  LDCU.64 UR4, c[0x0][0x8a8] ;  /* 0x00011500ff0477ac */ /* 0x000ea40008000a00 */
[----:B--2---:R-:W-:-:S04]  /*01c0*/  UISETP.NE.U32.AND UP0, UPT, UR4, URZ, UPT ;  /* 0x000000ff0400728c */ /* 0x004fc8000bf05070 */
[----:B------:R-:W-:-:S09]  /*01d0*/  UISETP.NE.AND.EX UP0, UPT, UR5, URZ, UPT, UP0 ;  /* 0x000000ff0500728c */ /* 0x000fd2000bf05300 */
[----:B------:R-:W-:Y:S05]  /*01e0*/  BRA.U !UP0, `(.L_x_3) ;  /* 0x0000000108107547 */ /* 0x000fea000b800000 */
[----:B-1----:R-:W1:Y:S01]  /*01f0*/  LDC.64 R2, c[0x0][0x8a8] ;  /* 0x00022a00ff027b82 */ /* 0x002e620000000a00 */
[----:B------:R-:W1:Y:S02]  /*0200*/  LDCU.64 UR4, c[0x0][0x358] ;  /* 0x00006b00ff0477ac */ /* 0x000e640008000a00 */
[----:B-1----:R2:W5:Y:S01]  /*0210*/  LDG.E R70, desc[UR4][R2.64] ;  /* 0x0000000402467981 */ /* 0x002562000c1e1900 */
[----:B------:R-:W-:Y:S05]  /*0220*/  BRA `(.L_x_2) ;  /* 0x0000000000087947 */ /* 0x000fea0003800000 */
.L_x_3:
[----:B------:R-:W2:Y:S02]  /*0230*/  LDCU UR4, c[0x0][0x8a0] ;  /* 0x00011400ff0477ac */ /* 0x000ea40008000800 */
[----:B--2---:R-:W-:Y:S02]  /*0240*/  MOV R70, UR4 ;  /* 0x0000000400467c02 */ /* 0x004fe40008000f00 */
.L_x_2:
[----:B------:R-:W-:Y:S01]  /*0250*/  IMAD.U32 R0, RZ, RZ, UR22 ;  /* 0x00000016ff007e24 */ /* 0x000fe2000f8e00ff */
[----:B------:R-:W-:Y:S04]  /*0260*/  BSSY.RECONVERGENT B0, `(.L_x_4) ;  /* 0x000000c000007945 */ /* 0x000fe80003800200 */
[C---:B------:R-:W-:Y:S02]  /*0270*/  ISETP.NE.OR P1, PT, R0.reuse, 0x1, !P3 ;  /* 0x000000010000780c */ /* 0x040fe40005f25670 */
[----:B------:R-:W-:-:S11]  /*0280*/  ISETP.NE.OR P0, PT, R0, 0x3, !P3 ;  /* 0x000000030000780c */ /* 0x000fd60005f05670 */
[----:B------:R-:W-:Y:S05]  /*0290*/  @P1 BRA `(.L_x_5) ;  /* 0x0000000000201947 */ /* 0x000fea0003800000 */
[----:B------:R-:W3:Y:S02]  /*02a0*/  LDCU.64 UR4, c[0x0][0x348] ;  /* 0x00006900ff0477ac */ /* 0x000ee40008000a00 */
[----:B---3--:R-:W-:Y:S02]  /*02b0*/  UIADD3 UR6, UP1, UPT, UR4, 0x80, URZ ;  /* 0x0000008004067890 */ /* 0x008fe4000ff3e0ff */
[----:B------:R-:W-:Y:S02]  /*02c0*/  UIADD3 UR4, UP0, UPT, UR4, 0x180, URZ ;  /* 0x0000018004047890 */ /* 0x000fe4000ff1e0ff */
[----:B------:R-:W-:Y:S02]  /*02d0*/  UIADD3.X UR7, UPT, UPT, URZ, UR5, URZ, UP1, !UPT ;  /* 0x00000005ff077290 */ /* 0x000fe40008ffe4ff */
[----:B------:R-:W-:-:S07]  /*02e0*/  UIADD3.X UR5, UPT, UPT, URZ, UR5, URZ, UP0, !UPT ;  /* 0x00000005ff057290 */ /* 0x000fce00087fe4ff */
[----:B------:R3:W-:Y:S02]  /*02f0*/  UTMACCTL.PF [UR6] ;  /* 0x00000000060079b9 */ /* 0x0007e40008040000 */
[----:B------:R3:W-:Y:S02]  /*0300*/  UTMACCTL.PF [UR4] ;  /* 0x00000000040079b9 */ /* 0x0007e40008040000 */
[----:B---3--:R-:W-:Y:S01]  /*0310*/  NOP ;  /* 0x0000000000007918 */ /* 0x008fe20000000000 */
.L_x_5:
[----:B------:R-:W-:Y:S05]  /*0320*/  BSYNC.RECONVERGENT B0 ;  /* 0x0000000000007941 */ /* 0x000fea0003800200 */
.L_x_4:
[----:B------:R-:W-:Y:S04]  /*0330*/  BSSY.RECONVERGENT B0, `(.L_x_6) ;  /* 0x000000a000007945 */ /* 0x000fe80003800200 */
        /* <DEDUP_REMOVED lines=9> */
.L_x_7:
[----:B------:R-:W-:Y:S05]  /*03d0*/  BSYNC.RECONVERGENT B0 ;  /* 0x0000000000007941 */ /* 0x000fea0003800200 */
.L_x_6:
[----:B------:R-:W3:Y:S01]  /*03e0*/  LDCU.64 UR4, c[0x0][0x888] ;  /* 0x00011100ff0477ac */ /* 0x000ee20008000a00 */
[----:B------:R-:W-:Y:S02]  /*03f0*/  UISETP.EQ.U32.AND UP1, UPT, UR8, URZ, UPT ;  /* 0x000000ff0800728c */ /* 0x000fe4000bf22070 */
[----:B------:R-:W-:Y:S02]  /*0400*/  UPLOP3.LUT UP3, UPT, UPT, UPT, UPT, 0x80, 0x8 ;  /* 0x000000000008789c */ /* 0x000fe40003f6f070 */
[----:B---3--:R-:W-:-:S04]  /*0410*/  UISETP.NE.U32.AND UP0, UPT, UR4, URZ, UPT ;  /* 0x000000ff0400728c */ /* 0x008fc8000bf05070 */
[----:B------:R-:W-:-:S04]  /*0420*/  UISETP.NE.AND.EX UP0, UPT, UR5, URZ, UPT, UP0 ;  /* 0x000000ff0500728c */ /* 0x000fc8000bf05300 */
[----:B------:R-:W-:-:S04]  /*0430*/  UISETP.EQ.OR.EX UP2, UPT, UR9, URZ, !UP0, UP1 ;  /* 0x000000ff0900728c */ /* 0x000fc8000c742710 */
[----:B------:R-:W-:-:S05]  /*0440*/  UP2UR UR60, UPR, URZ, 0x4 ;  /* 0x00000004ff3c7883 */ /* 0x000fca0008000000 */
[----:B------:R-:W-:Y:S07]  /*0450*/  BRA.U !UP2, `(.L_x_8) ;  /* 0x000000010a207547 */ /* 0x000fee000b800000 */
[----:B------:R-:W-:Y:S01]  /*0460*/  UISETP.NE.U32.AND UP1, UPT, UR8, URZ, UPT ;  /* 0x000000ff0800728c */ /* 0x000fe2000bf25070 */
[----:B-----5:R-:W-:Y:S01]  /*0470*/  FSETP.NEU.AND P0, PT, R71, RZ, PT ;  /* 0x000000ff4700720b */ /* 0x020fe20003f0d000 */
[----:B------:R-:W-:Y:S02]  /*0480*/  USEL UR4, URZ, 0xffffffff, UP0 ;  /* 0xffffffffff047887 */ /* 0x000fe40008000000 */
[----:B------:R-:W-:-:S10]  /*0490*/  UISETP.NE.AND.EX UP1, UPT, UR9, URZ, UPT, UP1 ;  /* 0x000000ff0900728c */ /* 0x000fd4000bf25310 */
[----:B------:R-:W-:Y:S01]  /*04a0*/  VOTEU.ANY UP0, P0 ;  /* 0x0000000000ff7886 */ /* 0x000fe20000000100 */
[----:B------:R-:W-:-:S04]  /*04b0*/  @!UP1 USEL UR4, URZ, 0xffffffff, UP0 ;  /* 0xffffffffff049887 */ /* 0x000fc80008000000 */
[----:B------:R-:W-:-:S04]  /*04c0*/  ULOP3.LUT UR4, UR4, 0x1, URZ, 0xc0, !UPT ;  /* 0x0000000104047892 */ /* 0x000fc8000f8ec0ff */
[----:B------:R-:W-:-:S11]  /*04d0*/  UISETP.NE.U32.AND UP3, UPT, UR4, 0x1, UPT ;  /* 0x000000010400788c */ /* 0x000fd6000bf65070 */
.L_x_8:
[----:B-12---:R-:W1:Y:S01]  /*04e0*/  SHFL.IDX PT, R2, R142, RZ, 0x1f ;  /* 0x00001fff8e027589 */ /* 0x006e6200000e0000 */
[----:B------:R-:W-:-:S04]  /*04f0*/  UISETP.NE.AND UP0, UPT, UR22, 0x2, UPT ;  /* 0x000000021600788c */ /* 0x000fc8000bf05270 */
[----:B------:R-:W-:Y:S01]  /*0500*/  USEL UR34, URZ, 0x1, UP0 ;  /* 0x00000001ff227887 */ /* 0x000fe20008000000 */
[----:B-1----:R-:W-:-:S13]  /*0510*/  ISETP.NE.AND P0, PT, R2, RZ, PT ;  /* 0x000000ff0200720c */ /* 0x002fda0003f05270 */
[----:B------:R-:W-:Y:S05]  /*0520*/  @P0 BRA `(.L_x_9) ;  /* 0x0000000000cc0947 */ /* 0x000fea0003800000 */
[----:B------:R-:W-:Y:S01]  /*0530*/  ELECT P0, URZ, PT ;  /* 0x0000000000ff782f */ /* 0x000fe20003800000 */
[----:B------:R-:W-:-:S12]  /*0540*/  BSSY.RECONVERGENT B0, `(.L_x_9) ;  /* 0x0000031000007945 */ /* 0x000fd80003800200 */
[----:B------:R-:W-:Y:S05]  /*0550*/  @!P0 BRA `(.L_x_10) ;  /* 0x0000000000bc8947 */ /* 0x000fea0003800000 */
[----:B------:R-:W1:Y:S01]  /*0560*/  S2UR UR4, SR_CgaCtaId ;  /* 0x00000000000479c3 */ /* 0x000e620000008800 */
[----:B------:R-:W-:Y:S01]  /*0570*/  UMOV UR5, 0x400 ;  /* 0x0000040000057882 */ /* 0x000fe20000000000 */
[----:B------:R-:W-:Y:S01]  /*0580*/  UMOV UR8, 0x1 ;  /* 0x0000000100087882 */ /* 0x000fe20000000000 */
[----:B------:R-:W-:Y:S01]  /*0590*/  UMOV UR6, 0x2 ;  /* 0x0000000200067882 */ /* 0x000fe20000000000 */
[----:B------:R-:W-:-:S04]  /*05a0*/  UIADD3 UR8, UPT, UPT, -UR8, 0x100000, URZ ;  /* 0x0010000008087890 */ /* 0x000fc8000fffe1ff */
[----:B------:R-:W-:Y:S02]  /*05b0*/  USHF.L.U32 UR9, UR8, 0xb, URZ ;  /* 0x0000000b08097899 */ /* 0x000fe400080006ff */
[----:B------:R-:W-:Y:S02]  /*05c0*/  USHF.L.U32 UR8, UR8, 0x1, URZ ;  /* 0x0000000108087899 */ /* 0x000fe400080006ff */
[----:B------:R-:W-:-:S04]  /*05d0*/  UIADD3 UR6, UPT, UPT, -UR6, 0x100000, URZ ;  /* 0x0010000006067890 */ /* 0x000fc8000fffe1ff */
[----:B------:R-:W-:Y:S02]  /*05e0*/  USHF.L.U32 UR7, UR6, 0xb, URZ ;  /* 0x0000000b06077899 */ /* 0x000fe400080006ff */
[----:B------:R-:W-:Y:S02]  /*05f0*/  USHF.L.U32 UR6, UR6, 0x1, URZ ;  /* 0x0000000106067899 */ /* 0x000fe400080006ff */
[----:B-1----:R-:W-:Y:S01]  /*0600*/  ULEA UR4, UR4, UR5, 0x18 ;  /* 0x0000000504047291 */ /* 0x002fe2000f8ec0ff */
[----:B------:R-:W1:Y:S11]  /*0610*/  FENCE.VIEW.ASYNC.S ;  /* 0x00000000000073c6 */ /* 0x000e760000000000 */
[----:B-1----:R1:W2:Y:S01]  /*0620*/  SYNCS.EXCH.64 URZ, [UR4], UR8 ;  /* 0x0000000804ff75b2 */ /* 0x0022a20008000100 */
[----:B------:R1:W3:Y:S01]  /*0630*/  SYNCS.EXCH.64 URZ, [UR4+0x88], UR6 ;  /* 0x0000880604ff75b2 */ /* 0x0002e20008000100 */
[----:B------:R1:W4:Y:S01]  /*0640*/  SYNCS.EXCH.64 URZ, [UR4+0x8], UR8 ;  /* 0x0000080804ff75b2 */ /* 0x0003220008000100 */
[----:B------:R1:W1:Y:S01]  /*0650*/  SYNCS.EXCH.64 URZ, [UR4+0x90], UR6 ;  /* 0x0000900604ff75b2 */ /* 0x0002620008000100 */
        /* <DEDUP_REMOVED lines=30> */
[----:B--234-:R-:W-:Y:S01]  /*0840*/  NOP ;  /* 0x0000000000007918 */ /* 0x01cfe20000000000 */
.L_x_10:
[----:B-1----:R-:W-:Y:S05]  /*0850*/  BSYNC.RECONVERGENT B0 ;  /* 0x0000000000007941 */ /* 0x002fea0003800200 */
.L_x_9:
[----:B------:R-:W1:Y:S01]  /*0860*/  SHFL.IDX PT, R2, R142, RZ, 0x1f ;  /* 0x00001fff8e027589 */ /* 0x000e6200000e0000 */
[----:B------:R-:W-:Y:S01]  /*0870*/  NOP ;  /* 0x0000000000007918 */ /* 0x000fe20000000000 */
[----:B-1----:R-:W-:-:S13]  /*0880*/  ISETP.NE.AND P0, PT, R2, 0x1, PT ;  /* 0x000000010200780c */ /* 0x002fda0003f05270 */
[----:B------:R-:W-:Y:S05]  /*0890*/  @P0 BRA `(.L_x_11) ;  /* 0x0000000000400947 */ /* 0x000fea0003800000 */
        /* <DEDUP_REMOVED lines=9> */
[----:B------:R-:W-:Y:S01]  /*0930*/  USHF.L.U32 UR6, UR6, 0x1, URZ ;  /* 0x0000000106067899 */ /* 0x000fe200080006ff */
[----:B------:R-:W-:Y:S01]  /*0940*/  ELECT P0, URZ, PT ;  /* 0x0000000000ff782f */ /* 0x000fe20003800000 */
[----:B-1----:R-:W-:Y:S01]  /*0950*/  ULEA UR4, UR4, UR5, 0x18 ;  /* 0x0000000504047291 */ /* 0x002fe2000f8ec0ff */
[----:B------:R-:W1:Y:S11]  /*0960*/  FENCE.VIEW.ASYNC.S ;  /* 0x00000000000073c6 */ /* 0x000e760000000000 */
[----:B-1----:R1:W2:Y:S01]  /*0970*/  SYNCS.EXCH.64 URZ, [UR4+0x110], UR8 ;  /* 0x0001100804ff75b2 */ /* 0x0022a20008000100 */
[----:B------:R1:W3:Y:S01]  /*0980*/  SYNCS.EXCH.64 URZ, [UR4+0x118], UR6 ;  /* 0x0001180604ff75b2 */ /* 0x0002e20008000100 */
[----:B------:R-:W-:Y:S01]  /*0990*/  NOP ;  /* 0x0000000000007918 */ /* 0x000fe20000000000 */
.L_x_11:
[----:B------:R-:W4:Y:S01]  /*09a0*/  SHFL.IDX PT, R2, R142, RZ, 0x1f ;  /* 0x00001fff8e027589 */ /* 0x000f2200000e0000 */
[----:B------:R-:W-:Y:S01]  /*09b0*/  NOP ;  /* 0x0000000000007918 */ /* 0x000fe20000000000 */
[----:B----4-:R-:W-:-:S13]  /*09c0*/  ISETP.NE.AND P0, PT, R2, 0x3, PT ;  /* 0x000000030200780c */ /* 0x010fda0003f05270 */
[----:B------:R-:W-:Y:S05]  /*09d0*/  @P0 BRA `(.L_x_12) ;  /* 0x0000000000300947 */ /* 0x000fea0003800000 */
[----:B-1----:R-:W1:Y:S01]  /*09e0*/  S2UR UR6, SR_CgaCtaId ;  /* 0x00000000000679c3 */ /* 0x002e620000008800 */
[----:B------:R-:W-:Y:S01]  /*09f0*/  UMOV UR4, 0x400 ;  /* 0x0000040000047882 */ /* 0x000fe20000000000 */
[----:B------:R-:W-:Y:S01]  /*0a00*/  UMOV UR5, 0x20 ;  /* 0x0000002000057882 */ /* 0x000fe20000000000 */
[----:B------:R-:W-:Y:S01]  /*0a10*/  ELECT P0, URZ, PT ;  /* 0x0000000000ff782f */ /* 0x000fe20003800000 */
[----:B-1----:R-:W-:Y:S02]  /*0a20*/  ULEA UR6, UR6, UR4, 0x18 ;  /* 0x0000000406067291 */ /* 0x002fe4000f8ec0ff */
[----:B------:R-:W-:-:S04]  /*0a30*/  UIADD3 UR4, UPT, UPT, -UR5, 0x100000, URZ ;  /* 0x0010000005047890 */ /* 0x000fc8000fffe1ff */
[----:B------:R-:W-:Y:S02]  /*0a40*/  USHF.L.U32 UR5, UR4, 0xb, URZ ;  /* 0x0000000b04057899 */ /* 0x000fe400080006ff */
[----:B------:R-:W-:Y:S01]  /*0a50*/  USHF.L.U32 UR4, UR4, 0x1, URZ ;  /* 0x0000000104047899 */ /* 0x000fe200080006ff */
[----:B------:R-:W1:Y:S11]  /*0a60*/  FENCE.VIEW.ASYNC.S ;  /* 0x00000000000073c6 */ /* 0x000e760000000000 */
[----:B-1----:R4:W1:Y:S01]  /*0a70*/  SYNCS.EXCH.64 URZ, [UR6+0x120], UR4 ;  /* 0x0001200406ff75b2 */ /* 0x0028620008000100 */
[----:B------:R4:W1:Y:S02]  /*0a80*/  SYNCS.EXCH.64 URZ, [UR6+0x128], UR4 ;  /* 0x0001280406ff75b2 */ /* 0x0008640008000100 */
[----:B----4-:R-:W-:Y:S01]  /*0a90*/  NOP ;  /* 0x0000000000007918 */ /* 0x010fe20000000000 */
.L_x_12:
[----:B------:R-:W4:Y:S01]  /*0aa0*/  SHFL.IDX PT, R2, R142, RZ, 0x1f ;  /* 0x00001fff8e027589 */ /* 0x000f2200000e0000 */
[----:B------:R-:W-:Y:S01]  /*0ab0*/  NOP ;  /* 0x0000000000007918 */ /* 0x000fe20000000000 */
[----:B----4-:R-:W-:-:S13]  /*0ac0*/  ISETP.NE.AND P0, PT, R2, 0x4, PT ;  /* 0x000000040200780c */ /* 0x010fda0003f05270 */
[----:B------:R-:W-:Y:S05]  /*0ad0*/  @P0 BRA `(.L_x_13) ;  /* 0x00000000004c0947 */ /* 0x000fea0003800000 */
[----:B-1----:R-:W1:Y:S01]  /*0ae0*/  S2UR UR6, SR_CgaCtaId ;  /* 0x00000000000679c3 */ /* 0x002e620000008800 */
[----:B------:R-:W-:Y:S01]  /*0af0*/  UMOV UR4, 0x1e0 ;  /* 0x000001e000047882 */ /* 0x000fe20000000000 */
[----:B------:R-:W-:Y:S01]  /*0b00*/  UMOV UR5, 0x400 ;  /* 0x0000040000057882 */ /* 0x000fe20000000000 */
[----:B------:R-:W-:Y:S01]  /*0b10*/  USEL UR4, UR4, 0x1a0, UP3 ;  /* 0x000001a004047887 */ /* 0x000fe20009800000 */
[----:B------:R-:W-:Y:S01]  /*0b20*/  UMOV UR8, 0x1 ;  /* 0x0000000100087882 */ /* 0x000fe20000000000 */
[----:B------:R-:W-:Y:S01]  /*0b30*/  ELECT P0, URZ, PT ;  /* 0x0000000000ff782f */ /* 0x000fe20003800000 */
[----:B------:R-:W-:-:S04]  /*0b40*/  UIADD3 UR8, UPT, UPT, -UR8, 0x100000, URZ ;  /* 0x0010000008087890 */ /* 0x000fc8000fffe1ff */
[----:B------:R-:W-:Y:S02]  /*0b50*/  USHF.L.U32 UR9, UR8, 0xb, URZ ;  /* 0x0000000b08097899 */ /* 0x000fe400080006ff */
[----:B------:R-:W-:Y:S02]  /*0b60*/  USHF.L.U32 UR8, UR8, 0x1, URZ ;  /* 0x0000000108087899 */ /* 0x000fe400080006ff */
[----:B-1----:R-:W-:Y:S02]  /*0b70*/  ULEA UR6, UR6, UR5, 0x18 ;  /* 0x0000000506067291 */ /* 0x002fe4000f8ec0ff */
[----:B------:R-:W-:-:S04]  /*0b80*/  UIADD3 UR4, UPT, UPT, -UR4, 0x100000, URZ ;  /* 0x0010000004047890 */ /* 0x000fc8000fffe1ff */
[----:B------:R-:W-:Y:S02]  /*0b90*/  USHF.L.U32 UR5, UR4, 0xb, URZ ;  /* 0x0000000b04057899 */ /* 0x000fe400080006ff */
[----:B------:R-:W-:Y:S01]  /*0ba0*/  USHF.L.U32 UR4, UR4, 0x1, URZ ;  /* 0x0000000104047899 */ /* 0x000fe200080006ff */
[----:B------:R-:W1:Y:S03]  /*0bb0*/  FENCE.VIEW.ASYNC.S ;  /* 0x00000000000073c6 */ /* 0x000e660000000000 */
[----:B-1----:R4:W1:Y:S08]  /*0bc0*/  SYNCS.EXCH.64 URZ, [UR6+0x130], UR8 ;  /* 0x0001300806ff75b2 */ /* 0x0028700008000100 */
[----:B------:R4:W1:Y:S01]  /*0bd0*/  SYNCS.EXCH.64 URZ, [UR6+0x140], UR4 ;  /* 0x0001400406ff75b2 */ /* 0x0008620008000100 */
[----:B------:R4:W1:Y:S01]  /*0be0*/  SYNCS.EXCH.64 URZ, [UR6+0x138], UR8 ;  /* 0x0001380806ff75b2 */ /* 0x0008620008000100 */
[----:B------:R4:W1:Y:S02]  /*0bf0*/  SYNCS.EXCH.64 URZ, [UR6+0x148], UR4 ;  /* 0x0001480406ff75b2 */ /* 0x0008640008000100 */
[----:B----4-:R-:W-:Y:S01]  /*0c00*/  NOP ;  /* 0x0000000000007918 */ /* 0x010fe20000000000 */
.L_x_13:
[----:B------:R-:W4:Y:S01]  /*0c10*/  SHFL.IDX PT, R2, R142, RZ, 0x1f ;  /* 0x00001fff8e027589 */ /* 0x000f2200000e0000 */
[----:B------:R-:W-:Y:S01]  /*0c20*/  NOP ;  /* 0x0000000000007918 */ /* 0x000fe20000000000 */
[----:B----4-:R-:W-:-:S13]  /*0c30*/  ISETP.NE.AND P0, PT, R2, 0x5, PT ;  /* 0x000000050200780c */ /* 0x010fda0003f05270 */
[----:B------:R-:W-:Y:S05]  /*0c40*/  @P0 BRA `(.L_x_14) ;  /* 0x0000000000580947 */ /* 0x000fea0003800000 */
[----:B-1----:R-:W1:Y:S01]  /*0c50*/  S2UR UR4, SR_CgaCtaId ;  /* 0x00000000000479c3 */ /* 0x002e620000008800 */
        /* <DEDUP_REMOVED lines=12> */
[----:B-1----:R4:W1:Y:S01]  /*0d20*/  SYNCS.EXCH.64 URZ, [UR4+0x150], UR8 ;  /* 0x0001500804ff75b2 */ /* 0x0028620008000100 */
[----:B------:R4:W1:Y:S01]  /*0d30*/  SYNCS.EXCH.64 URZ, [UR4+0x170], UR6 ;  /* 0x0001700604ff75b2 */ /* 0x0008620008000100 */
[----:B------:R4:W1:Y:S01]  /*0d40*/  SYNCS.EXCH.64 URZ, [UR4+0x158], UR8 ;  /* 0x0001580804ff75b2 */ /* 0x0008620008000100 */
[----:B------:R4:W1:Y:S01]  /*0d50*/  SYNCS.EXCH.64 URZ, [UR4+0x178], UR6 ;  /* 0x0001780604ff75b2 */ /* 0x0008620008000100 */
[----:B------:R4:W1:Y:S01]  /*0d60*/  SYNCS.EXCH.64 URZ, [UR4+0x160], UR8 ;  /* 0x0001600804ff75b2 */ /* 0x0008620008000100 */
[----:B------:R4:W1:Y:S01]  /*0d70*/  SYNCS.EXCH.64 URZ, [UR4+0x180], UR6 ;  /* 0x0001800604ff75b2 */ /* 0x0008620008000100 */
[----:B------:R4:W1:Y:S01]  /*0d80*/  SYNCS.EXCH.64 URZ, [UR4+0x168], UR8 ;  /* 0x0001680804ff75b2 */ /* 0x0008620008000100 */
[----:B------:R4:W1:Y:S02]  /*0d90*/  SYNCS.EXCH.64 URZ, [UR4+0x188], UR6 ;  /* 0x0001880604ff75b2 */ /* 0x0008640008000100 */
[----:B----4-:R-:W-:Y:S01]  /*0da0*/  NOP ;  /* 0x0000000000007918 */ /* 0x010fe20000000000 */
.L_x_14:
[----:B------:R-:W4:Y:S01]  /*0db0*/  SHFL.IDX PT, R2, R142, RZ, 0x1f ;  /* 0x00001fff8e027589 */ /* 0x000f2200000e0000 */
[----:B------:R-:W1:Y:S01]  /*0dc0*/  S2UR UR61, SR_CgaCtaId ;  /* 0x00000000003d79c3 */ /* 0x000e620000008800 */
[----:B------:R-:W-:Y:S01]  /*0dd0*/  NOP ;  /* 0x0000000000007918 */ /* 0x000fe20000000000 */
[----:B----4-:R-:W-:-:S13]  /*0de0*/  ISETP.NE.AND P0, PT, R2, 0x3, PT ;  /* 0x000000030200780c */ /* 0x010fda0003f05270 */
[----:B-1----:R-:W-:Y:S05]  /*0df0*/  @P0 BRA `(.L_x_15) ;  /* 0x0000000000340947 */ /* 0x002fea0003800000 */
[----:B------:R-:W-:Y:S01]  /*0e00*/  UMOV UR4, 0x400 ;  /* 0x0000040000047882 */ /* 0x000fe20000000000 */
[----:B------:R-:W-:Y:S01]  /*0e10*/  UMOV UR6, 0x20 ;  /* 0x0000002000067882 */ /* 0x000fe20000000000 */
[----:B------:R-:W-:Y:S02]  /*0e20*/  ULEA UR4, UR61, UR4, 0x18 ;  /* 0x000000043d047291 */ /* 0x000fe4000f8ec0ff */
[----:B------:R-:W-:-:S04]  /*0e30*/  UIADD3 UR6, UPT, UPT, -UR6, 0x100000, URZ ;  /* 0x0010000006067890 */ /* 0x000fc8000fffe1ff */
[----:B------:R-:W-:Y:S02]  /*0e40*/  USHF.L.U32 UR7, UR6, 0xb, URZ ;  /* 0x0000000b06077899 */ /* 0x000fe400080006ff */
[----:B------:R-:W-:Y:S01]  /*0e50*/  USHF.L.U32 UR6, UR6, 0x1, URZ ;  /* 0x0000000106067899 */ /* 0x000fe200080006ff */
[----:B------:R-:W-:Y:S01]  /*0e60*/  ELECT P0, URZ, PT ;  /* 0x0000000000ff782f */ /* 0x000fe20003800000 */
[----:B------:R-:W1:Y:S10]  /*0e70*/  FENCE.VIEW.ASYNC.S ;  /* 0x00000000000073c6 */ /* 0x000e740000000000 */
[----:B-1----:R1:W4:Y:S01]  /*0e80*/  SYNCS.EXCH.64 URZ, [UR4+0x190], UR6 ;  /* 0x0001900604ff75b2 */ /* 0x0023220008000100 */
[----:B------:R1:W1:Y:S01]  /*0e90*/  SYNCS.EXCH.64 URZ, [UR4+0x1a0], UR6 ;  /* 0x0001a00604ff75b2 */ /* 0x0002620008000100 */
[----:B------:R1:W1:Y:S01]  /*0ea0*/  SYNCS.EXCH.64 URZ, [UR4+0x198], UR6 ;  /* 0x0001980604ff75b2 */ /* 0x0002620008000100 */
[----:B------:R1:W1:Y:S01]  /*0eb0*/  SYNCS.EXCH.64 URZ, [UR4+0x1a8], UR6 ;  /* 0x0001a80604ff75b2 */ /* 0x0002620008000100 */
[----:B------:R-:W-:Y:S01]  /*0ec0*/  NOP ;  /* 0x0000000000007918 */ /* 0x000fe20000000000 */
.L_x_15:
[----:B-1----:R-:W1:Y:S01]  /*0ed0*/  LDCU UR4, c[0x0][0x36c] ;  /* 0x00006d80ff0477ac */ /* 0x002e620008000800 */
[----:B------:R-:W-:Y:S01]  /*0ee0*/  ISETP.NE.OR P3, PT, R0, 0x2, !P3 ;  /* 0x000000020000780c */ /* 0x000fe20005f65670 */
[----:B------:R-:W-:Y:S01]  /*0ef0*/  NOP ;  /* 0x0000000000007918 */ /* 0x000fe20000000000 */
[----:B------:R-:W-:Y:S01]  /*0f00*/  LOP3.LUT R0, R131, 0x1f, RZ, 0xc0, !PT ;  /* 0x0000001f83007812 */ /* 0x000fe200078ec0ff */
[----:B------:R-:W-:Y:S02]  /*0f10*/  UISETP.NE.AND UP4, UPT, UR22, URZ, UPT ;  /* 0x000000ff1600728c */ /* 0x000fe4000bf85270 */
[----:B-1----:R-:W-:-:S09]  /*0f20*/  UISETP.EQ.U32.AND UP5, UPT, UR4, 0x1, UPT ;  /* 0x000000010400788c */ /* 0x002fd2000bfa2070 */
[----:B------:R-:W-:Y:S05]  /*0f30*/  BRA.U !UP5, `(.L_x_16) ;  /* 0x000000010d087547 */ /* 0x000fea000b800000 */
[----:B--234-:R-:W-:Y:S01]  /*0f40*/  UCGABAR_ARV ;  /* 0x00000000000079c7 */ /* 0x01cfe20008000000 */
[----:B------:R-:W-:Y:S05]  /*0f50*/  BRA `(.L_x_17) ;  /* 0x0000000000047947 */ /* 0x000fea0003800000 */
.L_x_16:
[----:B--234-:R-:W-:Y:S01]  /*0f60*/  NOP ;  /* 0x0000000000007918 */ /* 0x01cfe20000000000 */
.L_x_17:
[----:B------:R-:W1:Y:S01]  /*0f70*/  S2UR UR7, SR_CTAID.X ;  /* 0x00000000000779c3 */ /* 0x000e620000002500 */
[----:B------:R-:W-:-:S05]  /*0f80*/  CS2R.32 R3, SR_CgaSize ;  /* 0x0000000000037805 */ /* 0x000fca0000008a00 */
[----:B------:R-:W-:-:S05]  /*0f90*/  IMAD R3, R3, -0xa0, RZ ;  /* 0xffffff6003037824 */ /* 0x000fca00078e02ff */
[----:B------:R-:W-:-:S14]  /*0fa0*/  R2UR UR5, R3 ;  /* 0x00000000030572ca */ /* 0x000fdc00000e0000 */
[----:B------:R-:W2:Y:S01]  /*0fb0*/  LDCU UR5, c[0x0][UR5+0x2b0] ;  /* 0x00005600050577ac */ /* 0x000ea20008000800 */
[----:B------:R-:W-:-:S05]  /*0fc0*/  CS2R.32 R3, SR_CgaSize ;  /* 0x0000000000037805 */ /* 0x000fca0000008a00 */
[----:B------:R-:W-:-:S05]  /*0fd0*/  IMAD R3, R3, -0xa0, RZ ;  /* 0xffffff6003037824 */ /* 0x000fca00078e02ff */
[----:B------:R-:W-:-:S14]  /*0fe0*/  R2UR UR4, R3 ;  /* 0x00000000030472ca */ /* 0x000fdc00000e0000 */
[----:B------:R-:W3:Y:S01]  /*0ff0*/  LDCU UR4, c[0x0][UR4+0x2b4] ;  /* 0x00005680040477ac */ /* 0x000ee20008000800 */
[----:B------:R-:W4:Y:S01]  /*1000*/  S2UR UR8, SR_CTAID.Y ;  /* 0x00000000000879c3 */ /* 0x000f220000002600 */
[----:B------:R-:W3:Y:S01]  /*1010*/  LDCU UR23, c[0x0][0xb24] ;  /* 0x00016480ff1777ac */ /* 0x000ee20008000800 */
[----:B------:R-:W-:-:S05]  /*1020*/  CS2R.32 R3, SR_CgaSize ;  /* 0x0000000000037805 */ /* 0x000fca0000008a00 */
[----:B------:R-:W-:-:S05]  /*1030*/  IMAD R3, R3, -0xa0, RZ ;  /* 0xffffff6003037824 */ /* 0x000fca00078e02ff */
[----:B------:R-:W-:-:S14]  /*1040*/  R2UR UR58, R3 ;  /* 0x00000000033a72ca */ /* 0x000fdc00000e0000 */
[----:B------:R-:W3:Y:S01]  /*1050*/  LDCU UR58, c[0x0][UR58+0x2a0] ;  /* 0x000054003a3a77ac */ /* 0x000ee20008000800 */
[----:B------:R-:W1:Y:S01]  /*1060*/  S2UR UR36, SR_CTAID.Z ;  /* 0x00000000002479c3 */ /* 0x000e620000002700 */
[----:B------:R-:W-:-:S05]  /*1070*/  CS2R.32 R3, SR_CgaSize ;  /* 0x0000000000037805 */ /* 0x000fca0000008a00 */
[----:B------:R-:W-:-:S05]  /*1080*/  IMAD R3, R3, -0xa0, RZ ;  /* 0xffffff6003037824 */ /* 0x000fca00078e02ff */
[----:B------:R-:W-:-:S14]  /*1090*/  R2UR UR55, R3 ;  /* 0x00000000033772ca */ /* 0x000fdc00000e0000 */
[----:B------:R-:W3:Y:S01]  /*10a0*/  LDCU UR55, c[0x0][UR55+0x2a4] ;  /* 0x00005480373777ac */ /* 0x000ee20008000800 */
[----:B------:R-:W3:Y:S01]  /*10b0*/  LDCU UR40, c[0x0][0xb24] ;  /* 0x00016480ff2877ac */ /* 0x000ee20008000800 */
[----:B-1----:R-:W-:Y:S01]  /*10c0*/  I2FP.F32.U32 R3, UR7 ;  /* 0x0000000700037c45 */ /* 0x002fe20008201000 */
[----:B------:R-:W1:Y:S04]  /*10d0*/  LDCU UR25, c[0x0][0xb30] ;  /* 0x00016600ff1977ac */ /* 0x000e680008000800 */
[----:B--2---:R-:W-:Y:S01]  /*10e0*/  FMUL R3, R3, UR5 ;  /* 0x0000000503037c20 */ /* 0x004fe20008400000 */
[----:B------:R-:W-:Y:S01]  /*10f0*/  USHF.L.U32 UR28, UR61, 0xc, URZ ;  /* 0x0000000c3d1c7899 */ /* 0x000fe200080006ff */
[----:B----4-:R-:W-:Y:S01]  /*1100*/  I2FP.F32.U32 R2, UR8 ;  /* 0x0000000800027c45 */ /* 0x010fe20008201000 */
[----:B---3--:R-:W-:-:S03]  /*1110*/  UISETP.GE.AND UP2, UPT, UR23, 0x1, UPT ;  /* 0x000000011700788c */ /* 0x008fc6000bf46270 */
[----:B------:R-:W2:Y:S01]  /*1120*/  F2I.U32.TRUNC.NTZ R3, R3 ;  /* 0x0000000300037305 */ /* 0x000ea2000020f000 */
[----:B------:R-:W-:Y:S01]  /*1130*/  UMOV UR46, UR7 ;  /* 0x00000007002e7c82 */ /* 0x000fe20008000000 */
[----:B------:R-:W-:Y:S01]  /*1140*/  FMUL R2, R2, UR4 ;  /* 0x0000000402027c20 */ /* 0x000fe20008400000 */
[----:B------:R-:W-:-:S05]  /*1150*/  UMOV UR45, UR8 ;  /* 0x00000008002d7c82 */ /* 0x000fca0008000000 */
[----:B------:R-:W3:Y:S01]  /*1160*/  F2I.U32.TRUNC.NTZ R2, R2 ;  /* 0x0000000200027305 */ /* 0x000ee2000020f000 */
[----:B--2---:R-:W-:Y:S02]  /*1170*/  R2UR UR4, R3 ;  /* 0x00000000030472ca */ /* 0x004fe400000e0000 */
[----:B---3--:R-:W-:Y:S02]  /*1180*/  R2UR UR6, R2 ;  /* 0x00000000020672ca */ /* 0x008fe400000e0000 */
[----:B------:R-:W-:-:S09]  /*1190*/  PRMT R2, RZ, 0x7610, R2 ;  /* 0x00007610ff027816 */ /* 0x000fd20000000002 */
[----:B------:R-:W-:-:S04]  /*11a0*/  UIADD3 UR5, UPT, UPT, -UR4, URZ, URZ ;  /* 0x000000ff04057290 */ /* 0x000fc8000fffe1ff */
[----:B------:R-:W-:Y:S02]  /*11b0*/  UIMAD UR58, UR58, UR5, UR7 ;  /* 0x000000053a3a72a4 */ /* 0x000fe4000f8e0207 */
[----:B------:R-:W-:-:S04]  /*11c0*/  UIADD3 UR4, UPT, UPT, -UR6, URZ, URZ ;  /* 0x000000ff06047290 */ /* 0x000fc8000fffe1ff */
[----:B------:R-:W-:Y:S01]  /*11d0*/  UIMAD UR55, UR55, UR4, UR8 ;  /* 0x00000004373772a4 */ /* 0x000fe2000f8e0208 */
[----:B-1----:R-:W-:Y:S11]  /*11e0*/  BRA.U UP4, `(.L_x_18) ;  /* 0x0000000104247547 */ /* 0x002ff6000b800000 */
[----:B------:R-:W-:Y:S02]  /*11f0*/  UISETP.NE.AND UP0, UPT, UR55, URZ, UPT ;  /* 0x000000ff3700728c */ /* 0x000fe4000bf05270 */
[----:B------:R-:W-:Y:S02]  /*1200*/  UISETP.NE.AND UP1, UPT, UR55, 0x1, UPT ;  /* 0x000000013700788c */ /* 0x000fe4000bf25270 */
[----:B------:R-:W-:Y:S02]  /*1210*/  UISETP.EQ.OR UP0, UPT, UR58, URZ, !UP0 ;  /* 0x000000ff3a00728c */ /* 0x000fe4000c702670 */
[----:B------:R-:W-:Y:S02]  /*1220*/  USEL UR4, URZ, 0x2, UP1 ;  /* 0x00000002ff047887 */ /* 0x000fe40008800000 */
[----:B------:R-:W-:Y:S02]  /*1230*/  USEL UR5, URZ, 0x1, !UP0 ;  /* 0x00000001ff057887 */ /* 0x000fe4000c000000 */
[----:B------:R-:W-:-:S04]  /*1240*/  UISETP.NE.AND UP0, UPT, UR58, URZ, UPT ;  /* 0x000000ff3a00728c */ /* 0x000fc8000bf05270 */
[----:B------:R-:W-:-:S04]  /*1250*/  USEL UR4, UR4, 0x2, UP0 ;  /* 0x0000000204047887 */ /* 0x000fc80008000000 */
[----:B------:R-:W-:-:S06]  /*1260*/  UIADD3 UR4, UPT, UPT, UR5, UR4, URZ ;  /* 0x0000000405047290 */ /* 0x000fcc000fffe0ff */
[----:B------:R-:W-:Y:S02]  /*1270*/  MOV R2, UR4 ;  /* 0x0000000400027c02 */ /* 0x000fe40008000f00 */
.L_x_18:
[----:B------:R-:W-:Y:S05]  /*1280*/  BRA.U !UP2, `(.L_x_19) ;  /* 0x000000010ad47547 */ /* 0x000fea000b800000 */
[----:B------:R-:W1:Y:S01]  /*1290*/  LDCU.128 UR12, c[0x0][0xb10] ;  /* 0x00016200ff0c77ac */ /* 0x000e620008000c00 */
[----:B------:R-:W2:Y:S01]  /*12a0*/  LDCU UR6, c[0x0][0x370] ;  /* 0x00006e00ff0677ac */ /* 0x000ea20008000800 */
[----:B------:R-:W3:Y:S01]  /*12b0*/  LDCU UR5, c[0x0][0x374] ;  /* 0x00006e80ff0577ac */ /* 0x000ee20008000800 */
[----:B------:R-:W4:Y:S01]  /*12c0*/  LDCU UR24, c[0x0][0xb0c] ;  /* 0x00016180ff1877ac */ /* 0x000f220008000800 */
[----:B------:R-:W4:Y:S01]  /*12d0*/  LDCU UR4, c[0x0][0xb20] ;  /* 0x00016400ff0477ac */ /* 0x000f220008000800 */
[----:B------:R-:W4:Y:S01]  /*12e0*/  LDCU.64 UR8, c[0x0][0xb28] ;  /* 0x00016500ff0877ac */ /* 0x000f220008000a00 */
[----:B-1----:R-:W-:Y:S02]  /*12f0*/  UISETP.NE.AND UP0, UPT, UR14, 0x1, UPT ;  /* 0x000000010e00788c */ /* 0x002fe4000bf05270 */
[----:B---3--:R-:W-:Y:S02]  /*1300*/  UIMAD.WIDE.U32 UR10, UR5, UR15, URZ ;  /* 0x0000000f050a72a5 */ /* 0x008fe4000f8e00ff */
[----:B--2---:R-:W-:-:S02]  /*1310*/  UIMAD.WIDE.U32 UR18, UR6, UR12, URZ ;  /* 0x0000000c061272a5 */ /* 0x004fc4000f8e00ff */
[----:B----4-:R-:W-:Y:S02]  /*1320*/  UISETP.NE.AND UP1, UPT, UR24, 0x1, UPT ;  /* 0x000000011800788c */ /* 0x010fe4000bf25270 */
[----:B------:R-:W-:Y:S01]  /*1330*/  UISETP.NE.AND UP2, UPT, UR23, 0x1, UPT ;  /* 0x000000011700788c */ /* 0x000fe2000bf45270 */
[----:B------:R-:W-:Y:S02]  /*1340*/  UMOV UR10, UR11 ;  /* 0x0000000b000a7c82 */ /* 0x000fe40008000000 */
[----:B------:R-:W-:Y:S01]  /*1350*/  UMOV UR18, UR19 ;  /* 0x0000001300127c82 */ /* 0x000fe20008000000 */
[----:B------:R-:W-:Y:S02]  /*1360*/  @UP0 USHF.R.U32.HI UR5, URZ, UR4, UR10 ;  /* 0x00000004ff050299 */ /* 0x000fe4000801160a */
[----:B------:R-:W-:Y:S02]  /*1370*/  UIMAD.WIDE.U32 UR20, UR45, UR15, URZ ;  /* 0x0000000f2d1472a5 */ /* 0x000fe4000f8e00ff */
[----:B------:R-:W-:-:S02]  /*1380*/  UIMAD.WIDE.U32 UR10, UR5, UR8, URZ ;  /* 0x00000008050a72a5 */ /* 0x000fc4000f8e00ff */
[----:B------:R-:W-:Y:S02]  /*1390*/  @UP1 USHF.R.U32.HI UR6, URZ, UR13, UR18 ;  /* 0x0000000dff061299 */ /* 0x000fe40008011612 */
[----:B------:R-:W-:Y:S02]  /*13a0*/  UIMAD.WIDE.U32 UR16, UR46, UR12, URZ ;  /* 0x0000000c2e1072a5 */ /* 0x000fe4000f8e00ff */
[----:B------:R-:W-:Y:S01]  /*13b0*/  UIMAD.WIDE.U32 UR18, UR6, UR8, URZ ;  /* 0x00000008061272a5 */ /* 0x000fe2000f8e00ff */
[----:B------:R-:W-:Y:S01]  /*13c0*/  UMOV UR20, UR21 ;  /* 0x0000001500147c82 */ /* 0x000fe20008000000 */
[----:B------:R-:W-:Y:S01]  /*13d0*/  UMOV UR10, UR11 ;  /* 0x0000000b000a7c82 */ /* 0x000fe20008000000 */
[----:B------:R-:W-:Y:S02]  /*13e0*/  USHF.R.U32.HI UR20, URZ, UR4, UR20 ;  /* 0x00000004ff147299 */ /* 0x000fe40008011614 */
[----:B------:R-:W-:Y:S02]  /*13f0*/  @UP2 USHF.R.U32.HI UR5, URZ, UR9, UR10 ;  /* 0x00000009ff052299 */ /* 0x000fe4000801160a */
[----:B------:R-:W-:Y:S01]  /*1400*/  UMOV UR7, UR19 ;  /* 0x0000001300077c82 */ /* 0x000fe20008000000 */
[----:B------:R-:W-:Y:S01]  /*1410*/  UMOV UR16, UR17 ;  /* 0x0000001100107c82 */ /* 0x000fe20008000000 */
[----:B------:R-:W-:-:S02]  /*1420*/  @UP2 USHF.R.U32.HI UR6, URZ, UR9, UR7 ;  /* 0x00000009ff062299 */ /* 0x000fc40008011607 */
[----:B------:R-:W-:Y:S02]  /*1430*/  USHF.R.U32.HI UR13, URZ, UR13, UR16 ;  /* 0x0000000dff0d7299 */ /* 0x000fe40008011610 */
[----:B------:R-:W-:Y:S02]  /*1440*/  USEL UR4, UR45, UR20, !UP0 ;  /* 0x000000142d047287 */ /* 0x000fe4000c000000 */
[----:B------:R-:W-:Y:S02]  /*1450*/  UIMAD UR7, UR5, UR23, URZ ;  /* 0x00000017050772a4 */ /* 0x000fe4000f8e02ff */
[----:B------:R-:W-:Y:S02]  /*1460*/  USEL UR5, UR46, UR13, !UP1 ;  /* 0x0000000d2e057287 */ /* 0x000fe4000c800000 */
[----:B------:R-:W-:Y:S02]  /*1470*/  UIMAD UR12, UR6, UR23, URZ ;  /* 0x00000017060c72a4 */ /* 0x000fe4000f8e02ff */
[----:B------:R-:W-:-:S02]  /*1480*/  UISETP.GE.AND UP0, UPT, UR4, UR7, UPT ;  /* 0x000000070400728c */ /* 0x000fc4000bf06270 */
[----:B------:R-:W-:Y:S02]  /*1490*/  UIMAD.WIDE.U32 UR10, UR4, UR8, URZ ;  /* 0x00000008040a72a5 */ /* 0x000fe4000f8e00ff */
[----:B------:R-:W-:Y:S02]  /*14a0*/  UISETP.GE.OR UP0, UPT, UR5, UR12, UP0 ;  /* 0x0000000c0500728c */ /* 0x000fe40008706670 */
[----:B------:R-:W-:Y:S02]  /*14b0*/  UIMAD.WIDE.U32 UR12, UR5, UR8, URZ ;  /* 0x00000008050c72a5 */ /* 0x000fe4000f8e00ff */
[----:B------:R-:W-:Y:S01]  /*14c0*/  UIADD3 UR10, UPT, UPT, -UR4, URZ, URZ ;  /* 0x000000ff040a7290 */ /* 0x000fe2000fffe1ff */
[----:B------:R-:W-:Y:S01]  /*14d0*/  UMOV UR8, UR11 ;  /* 0x0000000b00087c82 */ /* 0x000fe20008000000 */
[----:B------:R-:W-:Y:S02]  /*14e0*/  UIADD3 UR11, UPT, UPT, -UR5, URZ, URZ ;  /* 0x000000ff050b7290 */ /* 0x000fe4000fffe1ff */
[----:B------:R-:W-:-:S03]  /*14f0*/  USHF.R.U32.HI UR8, URZ, UR9, UR8 ;  /* 0x00000009ff087299 */ /* 0x000fc60008011608 */
[----:B------:R-:W-:Y:S01]  /*1500*/  @!UP0 UMOV UR7, UR13 ;  /* 0x0000000d00078c82 */ /* 0x000fe20008000000 */
[----:B------:R-:W-:Y:S02]  /*1510*/  UIMAD UR45, UR14, UR10, UR45 ;  /* 0x0000000a0e2d72a4 */ /* 0x000fe4000f8e022d */
[----:B------:R-:W-:Y:S02]  /*1520*/  USEL UR8, UR4, UR8, !UP2 ;  /* 0x0000000804087287 */ /* 0x000fe4000d000000 */
[----:B------:R-:W-:Y:S02]  /*1530*/  @!UP0 USHF.R.U32.HI UR7, URZ, UR9, UR7 ;  /* 0x00000009ff078299 */ /* 0x000fe40008011607 */
[----:B------:R-:W-:Y:S02]  /*1540*/  UIADD3 UR9, UPT, UPT, -UR8, URZ, URZ ;  /* 0x000000ff08097290 */ /* 0x000fe4000fffe1ff */
[----:B------:R-:W-:Y:S02]  /*1550*/  @!UP0 USEL UR7, UR5, UR7, !UP2 ;  /* 0x0000000705078287 */ /* 0x000fe4000d000000 */
[----:B------:R-:W-:-:S02]  /*1560*/  UIMAD UR9, UR23, UR9, UR4 ;  /* 0x00000009170972a4 */ /* 0x000fc4000f8e0204 */
[----:B------:R-:W-:Y:S02]  /*1570*/  @!UP0 UIADD3 UR8, UPT, UPT, UR8, -UR7, URZ ;  /* 0x8000000708088290 */ /* 0x000fe4000fffe0ff */
[----:B------:R-:W-:Y:S02]  /*1580*/  @!UP0 UIMAD UR6, UR9, UR6, UR7 ;  /* 0x00000006090682a4 */ /* 0x000fe4000f8e0207 */
[----:B------:R-:W-:Y:S02]  /*1590*/  @!UP0 UIMAD UR4, UR8, UR23, UR5 ;  /* 0x00000017080482a4 */ /* 0x000fe4000f8e0205 */
[----:B------:R-:W-:Y:S02]  /*15a0*/  UIMAD UR46, UR24, UR11, UR46 ;  /* 0x0000000b182e72a4 */ /* 0x000fe4000f8e022e */
[----:B------:R-:W-:Y:S01]  /*15b0*/  UIMAD UR45, UR4, UR14, UR45 ;  /* 0x0000000e042d72a4 */ /* 0x000fe2000f8e022d */
[----:B------:R-:W-:Y:S02]  /*15c0*/  @!UP0 UMOV UR5, UR6 ;  /* 0x0000000600058c82 */ /* 0x000fe40008000000 */
[----:B------:R-:W-:-:S12]  /*15d0*/  UIMAD UR46, UR5, UR24, UR46 ;  /* 0x00000018052e72a4 */ /* 0x000fd8000f8e022e */
.L_x_19:
[----:B------:R-:W-:Y:S02]  /*15e0*/  UISETP.NE.AND UP1, UPT, UR25, 0x1, UPT ;  /* 0x000000011900788c */ /* 0x000fe4000bf25270 */
[----:B------:R-:W-:Y:S02]  /*15f0*/  UISETP.NE.AND UP0, UPT, UR22, 0x2, UPT ;  /* 0x000000021600788c */ /* 0x000fe4000bf05270 */
[----:B------:R-:W-:-:S05]  /*1600*/  ULOP3.LUT UR28, UR28, 0x1000, URZ, 0xc0, !UPT ;  /* 0x000010001c1c7892 */ /* 0x000fca000f8ec0ff */
[----:B------:R-:W-:Y:S07]  /*1610*/  BRA.U UP1, `(.L_x_20) ;  /* 0x0000000101447547 */ /* 0x000fee000b800000 */
[----:B------:R-:W1:Y:S01]  /*1620*/  LDCU.128 UR8, c[0x0][0xb10] ;  /* 0x00016200ff0877ac */ /* 0x000e620008000c00 */
[----:B------:R-:W2:Y:S01]  /*1630*/  LDCU UR12, c[0x0][0xb0c] ;  /* 0x00016180ff0c77ac */ /* 0x000ea20008000800 */
[----:B------:R-:W3:Y:S01]  /*1640*/  LDCU UR13, c[0x0][0xb20] ;  /* 0x00016400ff0d77ac */ /* 0x000ee20008000800 */
[----:B-1----:R-:W-:Y:S02]  /*1650*/  UIMAD.WIDE.U32 UR6, UR46, UR8, URZ ;  /* 0x000000082e0672a5 */ /* 0x002fe4000f8e00ff */
[----:B------:R-:W-:Y:S02]  /*1660*/  UIMAD.WIDE.U32 UR4, UR45, UR11, URZ ;  /* 0x0000000b2d0472a5 */ /* 0x000fe4000f8e00ff */
[----:B--2---:R-:W-:Y:S02]  /*1670*/  UISETP.NE.AND UP2, UPT, UR12, 0x1, UPT ;  /* 0x000000010c00788c */ /* 0x004fe4000bf45270 */
[----:B------:R-:W-:Y:S01]  /*1680*/  UISETP.NE.AND UP1, UPT, UR10, 0x1, UPT ;  /* 0x000000010a00788c */ /* 0x000fe2000bf25270 */
[----:B------:R-:W-:-:S02]  /*1690*/  UMOV UR6, UR7 ;  /* 0x0000000700067c82 */ /* 0x000fc40008000000 */
[----:B------:R-:W-:Y:S01]  /*16a0*/  UMOV UR4, UR5 ;  /* 0x0000000500047c82 */ /* 0x000fe20008000000 */
[----:B------:R-:W-:Y:S02]  /*16b0*/  USHF.R.U32.HI UR6, URZ, UR9, UR6 ;  /* 0x00000009ff067299 */ /* 0x000fe40008011606 */
[----:B---3--:R-:W-:Y:S02]  /*16c0*/  USHF.R.U32.HI UR4, URZ, UR13, UR4 ;  /* 0x0000000dff047299 */ /* 0x008fe40008011604 */
[----:B------:R-:W-:Y:S02]  /*16d0*/  USEL UR5, UR46, UR6, !UP2 ;  /* 0x000000062e057287 */ /* 0x000fe4000d000000 */
[----:B------:R-:W-:-:S04]  /*16e0*/  USEL UR4, UR45, UR4, !UP1 ;  /* 0x000000042d047287 */ /* 0x000fc8000c800000 */
[----:B------:R-:W-:Y:S02]  /*16f0*/  UIADD3 UR6, UPT, UPT, UR5, -UR4, URZ ;  /* 0x8000000405067290 */ /* 0x000fe4000fffe0ff */
[----:B------:R-:W-:Y:S02]  /*1700*/  UIADD3 UR4, UPT, UPT, -UR5, UR4, URZ ;  /* 0x0000000405047290 */ /* 0x000fe4000fffe1ff */
[----:B------:R-:W-:Y:S02]  /*1710*/  UIMAD UR45, UR6, UR10, UR45 ;  /* 0x0000000a062d72a4 */ /* 0x000fe4000f8e022d */
[----:B------:R-:W-:-:S12]  /*1720*/  UIMAD UR46, UR4, UR12, UR46 ;  /* 0x0000000c042e72a4 */ /* 0x000fd8000f8e022e */
.L_x_20:
[----:B------:R-:W-:Y:S05]  /*1730*/  BRA.U !UP5, `(.L_x_21) ;  /* 0x000000010d0c7547 */ /* 0x000fea000b800000 */
[----:B------:R-:W-:Y:S01]  /*1740*/  UCGABAR_WAIT ;  /* 0x0000000000007dc7 */ /* 0x000fe20008000000 */
[----:B------:R-:W-:Y:S01]  /*1750*/  CCTL.IVALL ;  /* 0x00000000ff00798f */ /* 0x000fe20002000000 */
[----:B------:R-:W-:Y:S05]  /*1760*/  BRA `(.L_x_22) ;  /* 0x0000000000047947 */ /* 0x000fea0003800000 */
.L_x_21:
[----:B------:R-:W-:Y:S06]  /*1770*/  BAR.SYNC.DEFER_BLOCKING 0x0 ;  /* 0x0000000000007b1d */ /* 0x000fec0000010000 */
.L_x_22:
[----:B------:R-:W-:Y:S05]  /*1780*/  BRA.U UP0, `(.L_x_23) ;  /* 0x0000001900807547 */ /* 0x000fea000b800000 */
[----:B------:R-:W1:Y:S01]  /*1790*/  LDCU UR6, c[0x0][0x38c] ;  /* 0x00007180ff0677ac */ /* 0x000e620008000800 */
[----:B------:R-:W-:Y:S01]  /*17a0*/  PLOP3.LUT P1, PT, PT, PT, UP3, 0x80, 0x8 ;  /* 0x000000000008781c */ /* 0x000fe20003f2f038 */
[----:B------:R-:W-:Y:S01]  /*17b0*/  IMAD.MOV.U32 R12, RZ, RZ, 0x1 ;  /* 0x00000001ff0c7424 */ /* 0x000fe200078e00ff */
[----:B------:R-:W-:Y:S01]  /*17c0*/  ISETP.EQ.OR P2, PT, R0, RZ, P3 ;  /* 0x000000ff0000720c */ /* 0x000fe20001f42670 */
[----:B------:R-:W-:Y:S01]  /*17d0*/  UMOV UR7, 0x400 ;  /* 0x0000040000077882 */ /* 0x000fe20000000000 */
[----:B------:R-:W-:Y:S01]  /*17e0*/  UISETP.NE.AND UP1, UPT, UR22, URZ, UPT ;  /* 0x000000ff1600728c */ /* 0x000fe2000bf25270 */
[----:B------:R-:W-:Y:S01]  /*17f0*/  PLOP3.LUT P1, PT, P1, PT, PT, 0x8, 0x80 ;  /* 0x000000000080781c */ /* 0x000fe20000f2e170 */
[----:B------:R-:W-:Y:S01]  /*1800*/  ULEA UR7, UR61, UR7, 0x18 ;  /* 0x000000073d077291 */ /* 0x000fe2000f8ec0ff */
[----:B------:R-:W-:Y:S01]  /*1810*/  CS2R R10, SRZ ;  /* 0x00000000000a7805 */ /* 0x000fe2000001ff00 */
[----:B------:R-:W-:Y:S01]  /*1820*/  IMAD.MOV.U32 R9, RZ, RZ, RZ ;  /* 0x000000ffff097224 */ /* 0x000fe200078e00ff */
[----:B------:R-:W2:Y:S01]  /*1830*/  LDCU UR41, c[0x0][0x370] ;  /* 0x00006e00ff2977ac */ /* 0x000ea20008000800 */
[----:B------:R-:W-:Y:S01]  /*1840*/  IMAD.MOV.U32 R8, RZ, RZ, 0x1 ;  /* 0x00000001ff087424 */ /* 0x000fe200078e00ff */
[----:B------:R-:W3:Y:S01]  /*1850*/  LDCU.64 UR26, c[0x0][0x348] ;  /* 0x00006900ff1a77ac */ /* 0x000ee20008000a00 */
[----:B-1----:R-:W-:-:S02]  /*1860*/  UIADD3 UR5, UPT, UPT, UR6, 0x3f, URZ ;  /* 0x0000003f06057890 */ /* 0x002fc4000fffe0ff */
[----:B------:R-:W-:Y:S02]  /*1870*/  USHF.R.U32.HI UR47, URZ, 0x6, UR28 ;  /* 0x00000006ff2f7899 */ /* 0x000fe4000801161c */
[----:B------:R-:W-:Y:S02]  /*1880*/  USHF.R.S32.HI UR4, URZ, 0x1f, UR5 ;  /* 0x0000001fff047899 */ /* 0x000fe40008011405 */
[----:B------:R-:W-:Y:S02]  /*1890*/  UIADD3 UR48, UPT, UPT, UR6, 0x7e, URZ ;  /* 0x0000007e06307890 */ /* 0x000fe4000fffe0ff */
[----:B------:R-:W-:Y:S01]  /*18a0*/  ULEA.HI UR4, UR4, UR5, URZ, 0x6 ;  /* 0x0000000504047291 */ /* 0x000fe2000f8f30ff */
[----:B------:R-:W1:Y:S03]  /*18b0*/  LDCU UR39, c[0x0][0x374] ;  /* 0x00006e80ff2777ac */ /* 0x000e660008000800 */
[----:B------:R-:W-:-:S02]  /*18c0*/  USHF.R.S32.HI UR43, URZ, 0x6, UR4 ;  /* 0x00000006ff2b7899 */ /* 0x000fc40008011404 */
[----:B------:R-:W-:Y:S02]  /*18d0*/  UIADD3 UR4, UPT, UPT, UR6, -0x1, URZ ;  /* 0xffffffff06047890 */ /* 0x000fe4000fffe0ff */
[----:B------:R-:W-:Y:S02]  /*18e0*/  UISETP.LT.U32.AND UP0, UPT, UR43, 0x11, UPT ;  /* 0x000000112b00788c */ /* 0x000fe4000bf01070 */
[----:B------:R-:W-:Y:S02]  /*18f0*/  UISETP.GE.U32.AND UP2, UPT, UR4, -0x7f, UPT ;  /* 0xffffff810400788c */ /* 0x000fe4000bf46070 */
[----:B------:R-:W-:Y:S02]  /*1900*/  USEL UR42, UR43, 0x11, UP0 ;  /* 0x000000112b2a7887 */ /* 0x000fe40008000000 */
[----:B------:R-:W-:Y:S02]  /*1910*/  USEL UR24, UR34, 0x2, UP1 ;  /* 0x0000000222187887 */ /* 0x000fe40008800000 */
[----:B------:R-:W-:-:S02]  /*1920*/  UIADD3 UR21, UPT, UPT, UR42, -0x1, URZ ;  /* 0xffffffff2a157890 */ /* 0x000fc4000fffe0ff */
[----:B------:R-:W-:Y:S02]  /*1930*/  UIADD3 UR29, UPT, UPT, UR7, 0x4400, UR28 ;  /* 0x00004400071d7890 */ /* 0x000fe4000fffe01c */
[----:B------:R-:W-:Y:S02]  /*1940*/  UIADD3 UR44, UPT, UPT, UR43, -UR42, URZ ;  /* 0x8000002a2b2c7290 */ /* 0x000fe4000fffe0ff */
[----:B------:R-:W-:Y:S01]  /*1950*/  @UP2 UIADD3 UR21, UPT, UPT, UR42, URZ, URZ ;  /* 0x000000ff2a152290 */ /* 0x000fe2000fffe0ff */
[----:B------:R-:W-:-:S03]  /*1960*/  UMOV UR5, URZ ;  /* 0x000000ff00057c82 */ /* 0x000fc60008000000 */
[----:B-123--:R-:W-:-:S12]  /*1970*/  UIADD3 UR21, UPT, UPT, UR21, 0x1, URZ ;  /* 0x0000000115157890 */ /* 0x00efd8000fffe0ff */
.L_x_43:
[----:B------:R-:W-:-:S09]  /*1980*/  UISETP.NE.AND UP0, UPT, UR61, URZ, UPT ;  /* 0x000000ff3d00728c */ /* 0x000fd2000bf05270 */
[----:B------:R-:W-:Y:S05]  /*1990*/  BRA.U UP0, `(.L_x_24) ;  /* 0x0000000100287547 */ /* 0x000fea000b800000 */
[----:B------:R-:W-:Y:S02]  /*19a0*/  LEA R0, R9, UR7, 0x3 ;  /* 0x0000000709007c11 */ /* 0x000fe4000f8e18ff */
[----:B------:R-:W-:-:S04]  /*19b0*/  SHF.L.U32 R2, R8, 0x1f, RZ ;  /* 0x0000001f08027819 */ /* 0x000fc800000006ff */
[----:B------:R-:W1:Y:S02]  /*19c0*/  SYNCS.PHASECHK.TRANS64.TRYWAIT P0, [R0+URZ+0x1a0], R2 ;  /* 0x0001a002000075a7 */ /* 0x000e6400080011ff */
[----:B-1----:R-:W-:Y:S05]  /*19d0*/  @!P0 BRA `(.L_x_25) ;  /* 0x0000005c00688947 */ /* 0x002fea0003800000 */
.L_x_116:
[----:B------:R-:W-:Y:S01]  /*19e0*/  VIADD R9, R9, 0x1 ;  /* 0x0000000109097836 */ /* 0x000fe20000000000 */
[----:B------:R1:W-:Y:S04]  /*19f0*/  SYNCS.ARRIVE.TRANS64.A1T0 RZ, [R0+URZ+0x190], RZ ;  /* 0x000190ff00ff79a7 */ /* 0x0003e800081000ff */
[----:B------:R-:W-:-:S04]  /*1a00*/  ISETP.NE.AND P0, PT, R9, 0x2, PT ;  /* 0x000000020900780c */ /* 0x000fc80003f05270 */
[----:B------:R-:W-:Y:S02]  /*1a10*/  SEL R9, R9, RZ, P0 ;  /* 0x000000ff09097207 */ /* 0x000fe40000000000 */
[----:B-1----:R-:W-:-:S04]  /*1a20*/  SEL R0, RZ, 0x1, P0 ;  /* 0x00000001ff007807 */ /* 0x002fc80000000000 */
[----:B------:R-:W-:-:S07]  /*1a30*/  LOP3.LUT R8, R8, R0, RZ, 0x3c, !PT ;  /* 0x0000000008087212 */ /* 0x000fce00078e3cff */
.L_x_24:
[----:B------:R-:W-:Y:S01]  /*1a40*/  ULEA UR4, UR5, UR7, 0x3 ;  /* 0x0000000705047291 */ /* 0x000fe2000f8e18ff */
[----:B------:R-:W-:Y:S01]  /*1a50*/  SHF.L.U32 R0, R12, 0x1f, RZ ;  /* 0x0000001f0c007819 */ /* 0x000fe200000006ff */
[----:B------:R-:W-:Y:S02]  /*1a60*/  UISETP.GE.U32.AND UP0, UPT, UR48, 0x7f, UPT ;  /* 0x0000007f3000788c */ /* 0x000fe4000bf06070 */
[----:B------:R-:W-:Y:S02]  /*1a70*/  USHF.L.U32 UR11, UR45, 0x6, URZ ;  /* 0x000000062d0b7899 */ /* 0x000fe400080006ff */
[----:B------:R-:W-:Y:S01]  /*1a80*/  ULEA UR35, UR46, UR47, 0x7 ;  /* 0x0000002f2e237291 */ /* 0x000fe2000f8e38ff */
[----:B------:R-:W-:Y:S02]  /*1a90*/  UMOV UR13, URZ ;  /* 0x000000ff000d7c82 */ /* 0x000fe40008000000 */
[----:B------:R1:W2:Y:S02]  /*1aa0*/  SYNCS.PHASECHK.TRANS64.TRYWAIT P0, [UR4+0x88], R0 ;  /* 0x00008800ff0075a7 */ /* 0x0002a40008001104 */
[----:B------:R-:W-:Y:S07]  /*1ab0*/  BRA.U !UP0, `(.L_x_26) ;  /* 0x0000000108bc7547 */ /* 0x000fee000b800000 */
[----:B------:R-:W-:Y:S01]  /*1ac0*/  UMOV UR6, URZ ;  /* 0x000000ff00067c82 */ /* 0x000fe20008000000 */
[----:B------:R-:W-:-:S05]  /*1ad0*/  UMOV UR4, UR5 ;  /* 0x0000000500047c82 */ /* 0x000fca0008000000 */
.L_x_32:
[----:B------:R-:W-:Y:S01]  /*1ae0*/  ULEA UR33, UR4, UR7, 0x3 ;  /* 0x0000000704217291 */ /* 0x000fe2000f8e18ff */
[----:B--2---:R-:W-:Y:S01]  /*1af0*/  @!P3 MOV R2, 0x3000 ;  /* 0x000030000002b802 */ /* 0x004fe20000000f00 */
[----:B--2-4-:R-:W-:Y:S10]  /*1b00*/  @P0 BRA `(.L_x_27) ;  /* 0x00000000000c0947 */ /* 0x014ff40003800000 */
[----:B------:R-:W-:-:S04]  /*1b10*/  SHF.L.U32 R3, R12, 0x1f, RZ ;  /* 0x0000001f0c037819 */ /* 0x000fc800000006ff */
[----:B------:R-:W2:Y:S02]  /*1b20*/  SYNCS.PHASECHK.TRANS64.TRYWAIT P0, [UR33+0x88], R3 ;  /* 0x00008803ff0075a7 */ /* 0x000ea40008001121 */
[----:B--2---:R-:W-:Y:S05]  /*1b30*/  @!P0 BRA `(.L_x_28) ;  /* 0x0000005c00248947 */ /* 0x004fea0003800000 */
.L_x_27:
[----:B------:R2:W-:Y:S01]  /*1b40*/  @!P3 SYNCS.ARRIVE.TRANS64 RZ, [UR33], R2 ;  /* 0x00000002ffffb9a7 */ /* 0x0005e20008000021 */
[----:B------:R-:W-:-:S04]  /*1b50*/  ULOP3.LUT UR5, UR24, 0x2, URZ, 0xfc, !UPT ;  /* 0x0000000218057892 */ /* 0x000fc8000f8efcff */
[----:B------:R-:W-:-:S09]  /*1b60*/  UISETP.NE.AND UP0, UPT, UR5, 0x2, UPT ;  /* 0x000000020500788c */ /* 0x000fd2000bf05270 */
[----:B------:R-:W-:Y:S05]  /*1b70*/  BRA.U UP0, `(.L_x_29) ;  /* 0x0000000100047547 */ /* 0x000fea000b800000 */
[----:B------:R-:W-:Y:S05]  /*1b80*/  BPT.TRAP 0x1 ;  /* 0x000000040000795c */ /* 0x000fea0000300000 */
.L_x_29:
[----:B------:R-:W-:Y:S04]  /*1b90*/  BSSY.RECONVERGENT B0, `(.L_x_30) ;  /* 0x0000003000007945 */ /* 0x000fe80003800200 */
[----:B------:R-:W-:Y:S05]  /*1ba0*/  @P2 BRA `(.L_x_31) ;  /* 0x0000000000042947 */ /* 0x000fea0003800000 */
[----:B------:R-:W-:Y:S05]  /*1bb0*/  BPT.TRAP 0x1 ;  /* 0x000000040000795c */ /* 0x000fea0000300000 */
.L_x_31:
[----:B------:R-:W-:Y:S05]  /*1bc0*/  BSYNC.RECONVERGENT B0 ;  /* 0x0000000000007941 */ /* 0x000fea0003800200 */
.L_x_30:
[----:B------:R-:W-:Y:S02]  /*1bd0*/  UIADD3 UR5, UPT, UPT, UR4, 0x1, URZ ;  /* 0x0000000104057890 */ /* 0x000fe4000fffe0ff */
[----:B------:R-:W-:Y:S02]  /*1be0*/  ULEA UR32, UR4, UR28, 0xd ;  /* 0x0000001c04207291 */ /* 0x000fe4000f8e68ff */
[----:B------:R-:W-:Y:S02]  /*1bf0*/  UISETP.NE.AND UP0, UPT, UR5, 0x11, UPT ;  /* 0x000000110500788c */ /* 0x000fe4000bf05270 */
[----:B------:R-:W-:Y:S02]  /*1c00*/  UIADD3 UR16, UP1, UPT, UR26, 0x80, URZ ;  /* 0x000000801a107890 */ /* 0x000fe4000ff3e0ff */
[----:B------:R-:W-:Y:S02]  /*1c10*/  USEL UR9, URZ, 0x1, UP0 ;  /* 0x00000001ff097887 */ /* 0x000fe40008000000 */
[----:B------:R-:W-:-:S02]  /*1c20*/  USEL UR5, UR5, URZ, UP0 ;  /* 0x000000ff05057287 */ /* 0x000fc40008000000 */
[----:B------:R-:W-:Y:S02]  /*1c30*/  UIADD3 UR14, UP0, UPT, UR26, 0x180, URZ ;  /* 0x000001801a0e7890 */ /* 0x000fe4000ff1e0ff */
[----:B------:R-:W-:Y:S01]  /*1c40*/  ULEA UR8, UR5, UR7, 0x3 ;  /* 0x0000000705087291 */ /* 0x000fe2000f8e18ff */
[----:B------:R-:W-:Y:S01]  /*1c50*/  LOP3.LUT R12, R12, UR9, RZ, 0x3c, !PT ;  /* 0x000000090c0c7c12 */ /* 0x000fe2000f8e3cff */
[----:B------:R-:W-:Y:S02]  /*1c60*/  USHF.L.U32 UR34, UR6, 0x6, URZ ;  /* 0x0000000606227899 */ /* 0x000fe400080006ff */
[----:B------:R-:W-:Y:S01]  /*1c70*/  UIADD3.X UR17, UPT, UPT, URZ, UR27, URZ, UP1, !UPT ;  /* 0x0000001bff117290 */ /* 0x000fe20008ffe4ff */
[----:B-1----:R-:W-:Y:S01]  /*1c80*/  SHF.L.U32 R0, R12, 0x1f, RZ ;  /* 0x0000001f0c007819 */ /* 0x002fe200000006ff */
[----:B------:R-:W-:Y:S02]  /*1c90*/  UIADD3 UR32, UPT, UPT, UR7, 0x4400, UR32 ;  /* 0x0000440007207890 */ /* 0x000fe4000fffe020 */
[----:B------:R-:W-:Y:S01]  /*1ca0*/  UIADD3.X UR15, UPT, UPT, URZ, UR27, URZ, UP0, !UPT ;  /* 0x0000001bff0f7290 */ /* 0x000fe200087fe4ff */
[----:B------:R3:W4:Y:S01]  /*1cb0*/  SYNCS.PHASECHK.TRANS64.TRYWAIT P0, [UR8+0x88], R0 ;  /* 0x00008800ff0075a7 */ /* 0x0007220008001108 */
[----:B------:R-:W-:Y:S01]  /*1cc0*/  ULEA UR8, UR4, UR7, 0xc ;  /* 0x0000000704087291 */ /* 0x000fe2000f8e60ff */
[----:B------:R-:W-:Y:S01]  /*1cd0*/  UMOV UR13, 0x30000 ;  /* 0x00030000000d7882 */ /* 0x000fe20000000000 */
[----:B------:R-:W-:-:S02]  /*1ce0*/  UMOV UR18, 0x0 ;  /* 0x0000000000127882 */ /* 0x000fc40000000000 */
[----:B------:R-:W-:Y:S01]  /*1cf0*/  UIADD3 UR8, UPT, UPT, UR8, 0x26400, URZ ;  /* 0x0002640008087890 */ /* 0x000fe2000fffe0ff */
[----:B------:R-:W-:Y:S01]  /*1d00*/  UMOV UR19, 0x10000000 ;  /* 0x1000000000137882 */ /* 0x000fe20000000000 */
[----:B------:R-:W-:Y:S01]  /*1d10*/  UMOV UR12, UR36 ;  /* 0x00000024000c7c82 */ /* 0x000fe20008000000 */
[----:B------:R-:W-:Y:S01]  /*1d20*/  UMOV UR9, UR33 ;  /* 0x0000002100097c82 */ /* 0x000fe20008000000 */
[----:B------:R-:W-:Y:S01]  /*1d30*/  UMOV UR10, UR34 ;  /* 0x00000022000a7c82 */ /* 0x000fe20008000000 */
[----:B------:R1:W-:Y:S01]  /*1d40*/  UTMALDG.3D.MULTICAST [UR32], [UR16], UR13, desc[UR18] ;  /* 0x00001220100073b4 */ /* 0x0003e2000801180d */
[----:B------:R-:W-:Y:S01]  /*1d50*/  UIADD3 UR6, UPT, UPT, UR6, 0x1, URZ ;  /* 0x0000000106067890 */ /* 0x000fe2000fffe0ff */
[----:B------:R-:W-:-:S03]  /*1d60*/  UMOV UR4, UR5 ;  /* 0x0000000500047c82 */ /* 0x000fc60008000000 */
[----:B------:R-:W-:Y:S01]  /*1d70*/  UISETP.NE.AND UP0, UPT, UR6, UR21, UPT ;  /* 0x000000150600728c */ /* 0x000fe2000bf05270 */
[----:B------:R3:W-:Y:S01]  /*1d80*/  UTMALDG.3D [UR8], [UR14], desc[UR18] ;  /* 0x000012080e0075b4 */ /* 0x0007e20008011000 */
[----:B-1----:R-:W-:-:S07]  /*1d90*/  UMOV UR13, UR21 ;  /* 0x00000015000d7c82 */ /* 0x002fce0008000000 */
[----:B---3--:R-:W-:Y:S05]  /*1da0*/  BRA.U UP0, `(.L_x_32) ;  /* 0xfffffffd004c7547 */ /* 0x008fea000b83ffff */
.L_x_26:
[----:B------:R-:W-:Y:S01]  /*1db0*/  ULEA UR4, UR5, UR7, 0x3 ;  /* 0x0000000705047291 */ /* 0x000fe2000f8e18ff */
[----:B-1----:R-:W-:Y:S01]  /*1dc0*/  SHF.L.U32 R0, R12, 0x1f, RZ ;  /* 0x0000001f0c007819 */ /* 0x002fe200000006ff */
[----:B------:R-:W-:Y:S01]  /*1dd0*/  @!P1 SYNCS.ARRIVE.TRANS64.A1T0 RZ, [UR7+0x128], RZ ;  /* 0x000128ffffff99a7 */ /* 0x000fe20008100007 */
[----:B------:R-:W-:-:S06]  /*1de0*/  UISETP.GT.AND UP0, UPT, UR43, UR42, UPT ;  /* 0x0000002a2b00728c */ /* 0x000fcc000bf04270 */
[----:B--2-4-:R1:W2:Y:S03]  /*1df0*/  SYNCS.PHASECHK.TRANS64.TRYWAIT P0, [UR4+0x88], R0 ;  /* 0x00008800ff0075a7 */ /* 0x0142a60008001104 */
[----:B------:R-:W-:Y:S05]  /*1e00*/  BRA.U !UP0, `(.L_x_33) ;  /* 0x0000000108bc7547 */ /* 0x000fea000b800000 */
[----:B------:R-:W-:Y:S01]  /*1e10*/  UIADD3 UR25, UPT, UPT, UR44, UR13, URZ ;  /* 0x0000000d2c197290 */ /* 0x000fe2000fffe0ff */
[----:B------:R-:W-:-:S11]  /*1e20*/  UMOV UR4, UR5 ;  /* 0x0000000500047c82 */ /* 0x000fd60008000000 */
.L_x_39:
[----:B------:R-:W-:Y:S01]  /*1e30*/  ULEA UR17, UR4, UR7, 0x3 ;  /* 0x0000000704117291 */ /* 0x000fe2000f8e18ff */
[----:B--2---:R-:W-:Y:S01]  /*1e40*/  @!P3 MOV R2, 0x3000 ;  /* 0x000030000002b802 */ /* 0x004fe20000000f00 */
[----:B--2-4-:R-:W-:Y:S10]  /*1e50*/  @P0 BRA `(.L_x_34) ;  /* 0x00000000000c0947 */ /* 0x014ff40003800000 */
[----:B------:R-:W-:-:S04]  /*1e60*/  SHF.L.U32 R3, R12, 0x1f, RZ ;  /* 0x0000001f0c037819 */ /* 0x000fc800000006ff */
[----:B------:R-:W2:Y:S02]  /*1e70*/  SYNCS.PHASECHK.TRANS64.TRYWAIT P0, [UR17+0x88], R3 ;  /* 0x00008803ff0075a7 */ /* 0x000ea40008001111 */
[----:B--2---:R-:W-:Y:S05]  /*1e80*/  @!P0 BRA `(.L_x_35) ;  /* 0x0000005800688947 */ /* 0x004fea0003800000 */
.L_x_34:
[----:B------:R2:W-:Y:S01]  /*1e90*/  @!P3 SYNCS.ARRIVE.TRANS64 RZ, [UR17], R2 ;  /* 0x00000002ffffb9a7 */ /* 0x0005e20008000011 */
[----:B------:R-:W-:-:S04]  /*1ea0*/  ULOP3.LUT UR5, UR24, 0x2, URZ, 0xfc, !UPT ;  /* 0x0000000218057892 */ /* 0x000fc8000f8efcff */
[----:B------:R-:W-:-:S09]  /*1eb0*/  UISETP.NE.AND UP0, UPT, UR5, 0x2, UPT ;  /* 0x000000020500788c */ /* 0x000fd2000bf05270 */
[----:B------:R-:W-:Y:S05]  /*1ec0*/  BRA.U UP0, `(.L_x_36) ;  /* 0x0000000100047547 */ /* 0x000fea000b800000 */
[----:B------:R-:W-:Y:S05]  /*1ed0*/  BPT.TRAP 0x1 ;  /* 0x000000040000795c */ /* 0x000fea0000300000 */
.L_x_36:
[----:B------:R-:W-:Y:S04]  /*1ee0*/  BSSY.RECONVERGENT B0, `(.L_x_37) ;  /* 0x0000003000007945 */ /* 0x000fe80003800200 */
[----:B------:R-:W-:Y:S05]  /*1ef0*/  @P2 BRA `(.L_x_38) ;  /* 0x0000000000042947 */ /* 0x000fea0003800000 */
[----:B------:R-:W-:Y:S05]  /*1f00*/  BPT.TRAP 0x1 ;  /* 0x000000040000795c */ /* 0x000fea0000300000 */
.L_x_38:
[----:B------:R-:W-:Y:S05]  /*1f10*/  BSYNC.RECONVERGENT B0 ;  /* 0x0000000000007941 */ /* 0x000fea0003800200 */
.L_x_37:
[----:B------:R-:W-:Y:S02]  /*1f20*/  UIADD3 UR5, UPT, UPT, UR4, 0x1, URZ ;  /* 0x0000000104057890 */ /* 0x000fe4000fffe0ff */
[----:B------:R-:W-:Y:S02]  /*1f30*/  UIADD3 UR14, UP1, UPT, UR26, 0x80, URZ ;  /* 0x000000801a0e7890 */ /* 0x000fe4000ff3e0ff */
[----:B------:R-:W-:Y:S02]  /*1f40*/  UISETP.NE.AND UP0, UPT, UR5, 0x11, UPT ;  /* 0x000000110500788c */ /* 0x000fe4000bf05270 */
[----:B------:R-:W-:Y:S02]  /*1f50*/  USHF.L.U32 UR18, UR13, 0x6, URZ ;  /* 0x000000060d127899 */ /* 0x000fe400080006ff */
[----:B------:R-:W-:Y:S02]  /*1f60*/  USEL UR8, URZ, 0x1, UP0 ;  /* 0x00000001ff087887 */ /* 0x000fe40008000000 */
[----:B------:R-:W-:-:S02]  /*1f70*/  USEL UR5, UR5, URZ, UP0 ;  /* 0x000000ff05057287 */ /* 0x000fc40008000000 */
[----:B------:R-:W-:Y:S02]  /*1f80*/  UIADD3 UR22, UP0, UPT, UR26, 0x180, URZ ;  /* 0x000001801a167890 */ /* 0x000fe4000ff1e0ff */
[----:B------:R-:W-:Y:S01]  /*1f90*/  LOP3.LUT R12, R12, UR8, RZ, 0x3c, !PT ;  /* 0x000000080c0c7c12 */ /* 0x000fe2000f8e3cff */
[----:B------:R-:W-:Y:S02]  /*1fa0*/  ULEA UR6, UR5, UR7, 0x3 ;  /* 0x0000000705067291 */ /* 0x000fe4000f8e18ff */
[----:B------:R-:W-:Y:S01]  /*1fb0*/  ULEA UR8, UR4, UR7, 0xc ;  /* 0x0000000704087291 */ /* 0x000fe2000f8e60ff */
[----:B-1----:R-:W-:Y:S01]  /*1fc0*/  SHF.L.U32 R0, R12, 0x1f, RZ ;  /* 0x0000001f0c007819 */ /* 0x002fe200000006ff */
[----:B------:R-:W-:Y:S02]  /*1fd0*/  ULEA UR16, UR4, UR29, 0xd ;  /* 0x0000001d04107291 */ /* 0x000fe4000f8e68ff */
[----:B------:R-:W-:Y:S02]  /*1fe0*/  UIADD3.X UR15, UPT, UPT, URZ, UR27, URZ, UP1, !UPT ;  /* 0x0000001bff0f7290 */ /* 0x000fe40008ffe4ff */
[----:B------:R-:W-:Y:S01]  /*1ff0*/  UIADD3 UR8, UPT, UPT, UR8, 0x26400, URZ ;  /* 0x0002640008087890 */ /* 0x000fe2000fffe0ff */
[----:B------:R3:W4:Y:S01]  /*2000*/  SYNCS.PHASECHK.TRANS64.TRYWAIT P0, [UR6+0x88], R0 ;  /* 0x00008800ff0075a7 */ /* 0x0007220008001106 */
[----:B------:R-:W-:Y:S01]  /*2010*/  UIADD3.X UR23, UPT, UPT, URZ, UR27, URZ, UP0, !UPT ;  /* 0x0000001bff177290 */ /* 0x000fe200087fe4ff */
[----:B------:R-:W-:Y:S01]  /*2020*/  UMOV UR6, 0x30000 ;  /* 0x0003000000067882 */ /* 0x000fe20000000000 */
[----:B------:R-:W-:Y:S01]  /*2030*/  UMOV UR30, 0x0 ;  /* 0x00000000001e7882 */ /* 0x000fe20000000000 */
[----:B------:R-:W-:Y:S01]  /*2040*/  UMOV UR31, 0x10000000 ;  /* 0x10000000001f7882 */ /* 0x000fe20000000000 */
[----:B------:R-:W-:Y:S01]  /*2050*/  UMOV UR19, UR35 ;  /* 0x0000002300137c82 */ /* 0x000fe20008000000 */
[----:B------:R-:W-:Y:S01]  /*2060*/  UMOV UR20, UR36 ;  /* 0x0000002400147c82 */ /* 0x000fe20008000000 */
[----:B------:R-:W-:Y:S01]  /*2070*/  UMOV UR12, UR36 ;  /* 0x00000024000c7c82 */ /* 0x000fe20008000000 */
[----:B------:R-:W-:Y:S01]  /*2080*/  UMOV UR9, UR17 ;  /* 0x0000001100097c82 */ /* 0x000fe20008000000 */
[----:B------:R-:W-:Y:S01]  /*2090*/  UMOV UR10, UR18 ;  /* 0x00000012000a7c82 */ /* 0x000fe20008000000 */
[----:B------:R3:W-:Y:S01]  /*20a0*/  UTMALDG.3D.MULTICAST [UR16], [UR14], UR6, desc[UR30] ;  /* 0x00001e100e0073b4 */ /* 0x0007e20008011806 */
[----:B------:R-:W-:Y:S01]  /*20b0*/  UIADD3 UR13, UPT, UPT, UR13, 0x1, URZ ;  /* 0x000000010d0d7890 */ /* 0x000fe2000fffe0ff */
[----:B------:R-:W-:-:S03]  /*20c0*/  UMOV UR4, UR5 ;  /* 0x0000000500047c82 */ /* 0x000fc60008000000 */
[----:B------:R-:W-:Y:S01]  /*20d0*/  UISETP.NE.AND UP0, UPT, UR13, UR25, UPT ;  /* 0x000000190d00728c */ /* 0x000fe2000bf05270 */
[----:B------:R3:W-:Y:S08]  /*20e0*/  UTMALDG.3D [UR8], [UR22], desc[UR30] ;  /* 0x00001e08160075b4 */ /* 0x0007f00008011000 */
[----:B---3--:R-:W-:Y:S05]  /*20f0*/  BRA.U UP0, `(.L_x_39) ;  /* 0xfffffffd004c7547 */ /* 0x008fea000b83ffff */
.L_x_33:
[C---:B------:R-:W-:Y:S01]  /*2100*/  LEA R3, R11.reuse, UR7, 0x3 ;  /* 0x000000070b037c11 */ /* 0x040fe2000f8e18ff */
[----:B------:R-:W-:Y:S01]  /*2110*/  NOP ;  /* 0x0000000000007918 */ /* 0x000fe20000000000 */
[----:B-1----:R-:W-:Y:S02]  /*2120*/  SHF.L.U32 R0, R10, 0x1f, RZ ;  /* 0x0000001f0a007819 */ /* 0x002fe400000006ff */
[----:B------:R-:W-:Y:S02]  /*2130*/  LEA R4, R11, UR7, 0x4 ;  /* 0x000000070b047c11 */ /* 0x000fe4000f8e20ff */
[----:B--2-4-:R-:W1:Y:S02]  /*2140*/  SYNCS.PHASECHK.TRANS64.TRYWAIT P0, [R3+URZ+0x130], R0 ;  /* 0x00013000030075a7 */ /* 0x014e6400080011ff */
[----:B-1----:R-:W-:Y:S05]  /*2150*/  @!P0 BRA `(.L_x_40) ;  /* 0x0000005400cc8947 */ /* 0x002fea0003800000 */
.L_x_119:
[----:B------:R-:W2:Y:S01]  /*2160*/  LDS.128 R4, [R4+0x1c0] ;  /* 0x0001c00004047984 */ /* 0x000ea20000000c00 */
[----:B------:R-:W-:Y:S01]  /*2170*/  UISETP.GE.AND UP0, UPT, UR40, 0x1, UPT ;  /* 0x000000012800788c */ /* 0x000fe2000bf06270 */
[----:B------:R-:W-:Y:S01]  /*2180*/  @!PT LDS RZ, [RZ] ;  /* 0x00000000fffff984 */ /* 0x000fe20000000800 */
[----:B------:R-:W-:Y:S01]  /*2190*/  @!PT LDS RZ, [RZ] ;  /* 0x00000000fffff984 */ /* 0x000fe20000000800 */
[----:B------:R-:W-:Y:S01]  /*21a0*/  @!PT LDS RZ, [RZ] ;  /* 0x00000000fffff984 */ /* 0x000fe20000000800 */
[----:B------:R-:W-:Y:S01]  /*21b0*/  @!PT LDS RZ, [RZ] ;  /* 0x00000000fffff984 */ /* 0x000fe20000000800 */
[----:B------:R3:W-:Y:S06]  /*21c0*/  MEMBAR.ALL.CTA ;  /* 0x0000000000007992 */ /* 0x0007ec0000008000 */
[----:B---3--:R-:W3:Y:S01]  /*21d0*/  FENCE.VIEW.ASYNC.S ;  /* 0x00000000000073c6 */ /* 0x008ee20000000000 */
[----:B--2---:R-:W-:-:S13]  /*21e0*/  LOP3.LUT P0, RZ, R6, 0x1, RZ, 0xc0, !PT ;  /* 0x0000000106ff7812 */ /* 0x004fda000780c0ff */
[----:B---3--:R-:W-:Y:S01]  /*21f0*/  VOTEU.ANY UP1, P0 ;  /* 0x0000000000ff7886 */ /* 0x008fe20000020100 */
[----:B------:R-:W-:-:S13]  /*2200*/  PLOP3.LUT P0, PT, PT, PT, UP1, 0x80, 0x8 ;  /* 0x000000000008781c */ /* 0x000fda0003f0f018 */
[----:B-1----:R-:W-:Y:S02]  /*2210*/  @P0 LOP3.LUT R0, R5, 0xffff, RZ, 0xc0, !PT ;  /* 0x0000ffff05000812 */ /* 0x002fe400078ec0ff */
[----:B------:R-:W-:Y:S02]  /*2220*/  @P0 MOV R2, R4 ;  /* 0x0000000400020202 */ /* 0x000fe40000000f00 */
[----:B------:R-:W-:Y:S01]  /*2230*/  @P0 R2UR UR6, R0 ;  /* 0x00000000000602ca */ /* 0x000fe200000e0000 */
[----:B------:R-:W-:Y:S01]  /*2240*/  VIADD R0, R3, 0x140 ;  /* 0x0000014003007836 */ /* 0x000fe20000000000 */
[----:B------:R-:W-:Y:S02]  /*2250*/  @P0 SHF.R.U32.HI R4, RZ, 0x10, R5 ;  /* 0x00000010ff040819 */ /* 0x000fe40000011605 */
[----:B------:R-:W-:Y:S02]  /*2260*/  @P0 R2UR UR8, R2 ;  /* 0x00000000020802ca */ /* 0x000fe400000e0000 */
[----:B------:R-:W-:-:S02]  /*2270*/  PRMT R0, RZ, 0x654, R0 ;  /* 0x00000654ff007816 */ /* 0x000fc40000000000 */
[----:B------:R-:W-:Y:S02]  /*2280*/  @P0 R2UR UR4, R4 ;  /* 0x00000000040402ca */ /* 0x000fe400000e0000 */
[----:B------:R1:W-:Y:S03]  /*2290*/  SYNCS.ARRIVE.TRANS64.RED.A1T0 RZ, [R0+URZ], RZ ;  /* 0x000000ff00ff79a7 */ /* 0x0003e600081004ff */
[----:B------:R-:W-:-:S04]  /*22a0*/  @UP1 UMOV UR37, UR6 ;  /* 0x0000000600251c82 */ /* 0x000fc80008000000 */
[----:B------:R-:W-:-:S04]  /*22b0*/  @UP1 UMOV UR38, UR8 ;  /* 0x0000000800261c82 */ /* 0x000fc80008000000 */
[----:B------:R-:W-:Y:S01]  /*22c0*/  @UP1 UMOV UR36, UR4 ;  /* 0x0000000400241c82 */ /* 0x000fe20008000000 */
[----:B------:R-:W-:Y:S05]  /*22d0*/  BRA.U !UP0, `(.L_x_41) ;  /* 0x0000000108d47547 */ /* 0x000fea000b800000 */
[----:B------:R-:W2:Y:S01]  /*22e0*/  LDCU.128 UR12, c[0x0][0xb10] ;  /* 0x00016200ff0c77ac */ /* 0x000ea20008000c00 */
[----:B------:R-:W3:Y:S01]  /*22f0*/  LDCU UR25, c[0x0][0xb20] ;  /* 0x00016400ff1977ac */ /* 0x000ee20008000800 */
[----:B------:R-:W4:Y:S01]  /*2300*/  LDCU UR20, c[0x0][0xb0c] ;  /* 0x00016180ff1477ac */ /* 0x000f220008000800 */
[----:B------:R-:W1:Y:S01]  /*2310*/  LDCU.64 UR10, c[0x0][0xb28] ;  /* 0x00016500ff0a77ac */ /* 0x000e620008000a00 */
[----:B------:R-:W-:Y:S02]  /*2320*/  UISETP.NE.AND UP3, UPT, UR40, 0x1, UPT ;  /* 0x000000012800788c */ /* 0x000fe4000bf65270 */
[----:B--2---:R-:W-:Y:S02]  /*2330*/  UIMAD.WIDE.U32 UR16, UR39, UR15, URZ ;  /* 0x0000000f271072a5 */ /* 0x004fe4000f8e00ff */
[----:B------:R-:W-:Y:S02]  /*2340*/  UIMAD.WIDE.U32 UR8, UR41, UR12, URZ ;  /* 0x0000000c290872a5 */ /* 0x000fe4000f8e00ff */
[----:B------:R-:W-:-:S02]  /*2350*/  UISETP.NE.AND UP0, UPT, UR14, 0x1, UPT ;  /* 0x000000010e00788c */ /* 0x000fc4000bf05270 */
[----:B------:R-:W-:Y:S01]  /*2360*/  UIMAD.WIDE.U32 UR22, UR37, UR15, URZ ;  /* 0x0000000f251672a5 */ /* 0x000fe2000f8e00ff */
[----:B------:R-:W-:Y:S02]  /*2370*/  UMOV UR16, UR17 ;  /* 0x0000001100107c82 */ /* 0x000fe40008000000 */
[----:B------:R-:W-:Y:S01]  /*2380*/  UMOV UR8, UR9 ;  /* 0x0000000900087c82 */ /* 0x000fe20008000000 */
[----:B---3--:R-:W-:Y:S02]  /*2390*/  USHF.R.U32.HI UR16, URZ, UR25, UR16 ;  /* 0x00000019ff107299 */ /* 0x008fe40008011610 */
[----:B----4-:R-:W-:Y:S02]  /*23a0*/  UISETP.NE.AND UP2, UPT, UR20, 0x1, UPT ;  /* 0x000000011400788c */ /* 0x010fe4000bf45270 */
[----:B------:R-:W-:Y:S02]  /*23b0*/  USHF.R.U32.HI UR8, URZ, UR13, UR8 ;  /* 0x0000000dff087299 */ /* 0x000fe40008011608 */
[----:B------:R-:W-:-:S02]  /*23c0*/  USEL UR6, UR39, UR16, !UP0 ;  /* 0x0000001027067287 */ /* 0x000fc4000c000000 */
[----:B------:R-:W-:Y:S02]  /*23d0*/  USEL UR8, UR41, UR8, !UP2 ;  /* 0x0000000829087287 */ /* 0x000fe4000d000000 */
[----:B-1----:R-:W-:Y:S01]  /*23e0*/  UIMAD.WIDE.U32 UR16, UR6, UR10, URZ ;  /* 0x0000000a061072a5 */ /* 0x002fe2000f8e00ff */
[----:B------:R-:W-:Y:S01]  /*23f0*/  UMOV UR4, UR23 ;  /* 0x0000001700047c82 */ /* 0x000fe20008000000 */
[----:B------:R-:W-:Y:S02]  /*2400*/  UIMAD.WIDE.U32 UR18, UR38, UR12, URZ ;  /* 0x0000000c261272a5 */ /* 0x000fe4000f8e00ff */
[----:B------:R-:W-:-:S03]  /*2410*/  UIMAD.WIDE.U32 UR22, UR8, UR10, URZ ;  /* 0x0000000a081672a5 */ /* 0x000fc6000f8e00ff */
[----:B------:R-:W-:Y:S01]  /*2420*/  UMOV UR16, UR17 ;  /* 0x0000001100107c82 */ /* 0x000fe20008000000 */
[----:B------:R-:W-:Y:S02]  /*2430*/  USHF.R.U32.HI UR4, URZ, UR25, UR4 ;  /* 0x00000019ff047299 */ /* 0x000fe40008011604 */
[----:B------:R-:W-:Y:S01]  /*2440*/  @UP3 USHF.R.U32.HI UR6, URZ, UR11, UR16 ;  /* 0x0000000bff063299 */ /* 0x000fe20008011610 */
[----:B------:R-:W-:Y:S01]  /*2450*/  UMOV UR18, UR19 ;  /* 0x0000001300127c82 */ /* 0x000fe20008000000 */
[----:B------:R-:W-:Y:S01]  /*2460*/  UMOV UR22, UR23 ;  /* 0x0000001700167c82 */ /* 0x000fe20008000000 */
[----:B------:R-:W-:Y:S02]  /*2470*/  USHF.R.U32.HI UR13, URZ, UR13, UR18 ;  /* 0x0000000dff0d7299 */ /* 0x000fe40008011612 */
[----:B------:R-:W-:Y:S02]  /*2480*/  USEL UR4, UR37, UR4, !UP0 ;  /* 0x0000000425047287 */ /* 0x000fe4000c000000 */
[----:B------:R-:W-:-:S02]  /*2490*/  @UP3 USHF.R.U32.HI UR8, URZ, UR11, UR22 ;  /* 0x0000000bff083299 */ /* 0x000fc40008011616 */
[----:B------:R-:W-:Y:S02]  /*24a0*/  UIMAD UR9, UR40, UR6, URZ ;  /* 0x00000006280972a4 */ /* 0x000fe4000f8e02ff */
[----:B------:R-:W-:Y:S02]  /*24b0*/  USEL UR6, UR38, UR13, !UP2 ;  /* 0x0000000d26067287 */ /* 0x000fe4000d000000 */
[----:B------:R-:W-:Y:S02]  /*24c0*/  UIMAD UR12, UR40, UR8, URZ ;  /* 0x00000008280c72a4 */ /* 0x000fe4000f8e02ff */
[----:B------:R-:W-:Y:S02]  /*24d0*/  UISETP.GE.AND UP0, UPT, UR4, UR9, UPT ;  /* 0x000000090400728c */ /* 0x000fe4000bf06270 */
[----:B------:R-:W-:Y:S02]  /*24e0*/  UIMAD.WIDE.U32 UR16, UR4, UR10, URZ ;  /* 0x0000000a041072a5 */ /* 0x000fe4000f8e00ff */
[----:B------:R-:W-:-:S02]  /*24f0*/  UISETP.GE.OR UP0, UPT, UR6, UR12, UP0 ;  /* 0x0000000c0600728c */ /* 0x000fc40008706670 */
        /* <DEDUP_REMOVED lines=19> */
.L_x_41:
[----:B------:R-:W2:Y:S02]  /*2630*/  LDCU UR4, c[0x0][0xb30] ;  /* 0x00016600ff0477ac */ /* 0x000ea40008000800 */
[----:B--2---:R-:W-:-:S09]  /*2640*/  UISETP.NE.AND UP0, UPT, UR4, 0x1, UPT ;  /* 0x000000010400788c */ /* 0x004fd2000bf05270 */
[----:B------:R-:W-:Y:S05]  /*2650*/  BRA.U UP0, `(.L_x_42) ;  /* 0x0000000100447547 */ /* 0x000fea000b800000 */
[----:B------:R-:W2:Y:S01]  /*2660*/  LDCU.128 UR12, c[0x0][0xb10] ;  /* 0x00016200ff0c77ac */ /* 0x000ea20008000c00 */
[----:B------:R-:W3:Y:S01]  /*2670*/  LDCU UR16, c[0x0][0xb0c] ;  /* 0x00016180ff1077ac */ /* 0x000ee20008000800 */
[----:B------:R-:W4:Y:S01]  /*2680*/  LDCU UR17, c[0x0][0xb20] ;  /* 0x00016400ff1177ac */ /* 0x000f220008000800 */
[----:B--2---:R-:W-:Y:S02]  /*2690*/  UIMAD.WIDE.U32 UR10, UR38, UR12, URZ ;  /* 0x0000000c260a72a5 */ /* 0x004fe4000f8e00ff */
[----:B------:R-:W-:Y:S02]  /*26a0*/  UIMAD.WIDE.U32 UR8, UR37, UR15, URZ ;  /* 0x0000000f250872a5 */ /* 0x000fe4000f8e00ff */
[----:B---3--:R-:W-:Y:S02]  /*26b0*/  UISETP.NE.AND UP2, UPT, UR16, 0x1, UPT ;  /* 0x000000011000788c */ /* 0x008fe4000bf45270 */
[----:B------:R-:W-:Y:S01]  /*26c0*/  UISETP.NE.AND UP0, UPT, UR14, 0x1, UPT ;  /* 0x000000010e00788c */ /* 0x000fe2000bf05270 */
[----:B------:R-:W-:-:S02]  /*26d0*/  UMOV UR6, UR11 ;  /* 0x0000000b00067c82 */ /* 0x000fc40008000000 */
[----:B------:R-:W-:Y:S01]  /*26e0*/  UMOV UR4, UR9 ;  /* 0x0000000900047c82 */ /* 0x000fe20008000000 */
[----:B------:R-:W-:Y:S02]  /*26f0*/  USHF.R.U32.HI UR6, URZ, UR13, UR6 ;  /* 0x0000000dff067299 */ /* 0x000fe40008011606 */
[----:B----4-:R-:W-:Y:S02]  /*2700*/  USHF.R.U32.HI UR4, URZ, UR17, UR4 ;  /* 0x00000011ff047299 */ /* 0x010fe40008011604 */
[----:B------:R-:W-:Y:S02]  /*2710*/  USEL UR6, UR38, UR6, !UP2 ;  /* 0x0000000626067287 */ /* 0x000fe4000d000000 */
[----:B------:R-:W-:-:S04]  /*2720*/  USEL UR4, UR37, UR4, !UP0 ;  /* 0x0000000425047287 */ /* 0x000fc8000c000000 */
[----:B------:R-:W-:Y:S02]  /*2730*/  UIADD3 UR8, UPT, UPT, UR6, -UR4, URZ ;  /* 0x8000000406087290 */ /* 0x000fe4000fffe0ff */
[----:B------:R-:W-:Y:S02]  /*2740*/  UIADD3 UR4, UPT, UPT, -UR6, UR4, URZ ;  /* 0x0000000406047290 */ /* 0x000fe4000fffe1ff */
[----:B------:R-:W-:Y:S02]  /*2750*/  UIMAD UR37, UR8, UR14, UR37 ;  /* 0x0000000e082572a4 */ /* 0x000fe4000f8e0225 */
[----:B------:R-:W-:-:S12]  /*2760*/  UIMAD UR38, UR4, UR16, UR38 ;  /* 0x00000010042672a4 */ /* 0x000fd8000f8e0226 */
.L_x_42:
[----:B------:R-:W-:Y:S01]  /*2770*/  VIADD R11, R11, 0x1 ;  /* 0x000000010b0b7836 */ /* 0x000fe20000000000 */
[----:B------:R-:W-:Y:S01]  /*2780*/  PLOP3.LUT P1, PT, PT, PT, PT, 0x80, 0x8 ;  /* 0x000000000008781c */ /* 0x000fe20003f2f070 */
[----:B------:R-:W-:Y:S02]  /*2790*/  UIADD3 UR46, UPT, UPT, UR38, UR58, URZ ;  /* 0x0000003a262e7290 */ /* 0x000fe4000fffe0ff */
[----:B------:R-:W-:Y:S01]  /*27a0*/  UIADD3 UR45, UPT, UPT, UR37, UR55, URZ ;  /* 0x00000037252d7290 */ /* 0x000fe2000fffe0ff */
[----:B------:R-:W-:-:S04]  /*27b0*/  ISETP.NE.AND P0, PT, R11, 0x2, PT ;  /* 0x000000020b00780c */ /* 0x000fc80003f05270 */
[----:B-1----:R-:W-:Y:S02]  /*27c0*/  SEL R0, RZ, 0x1, P0 ;  /* 0x00000001ff007807 */ /* 0x002fe40000000000 */
[----:B------:R-:W-:Y:S02]  /*27d0*/  SEL R11, R11, RZ, P0 ;  /* 0x000000ff0b0b7207 */ /* 0x000fe40000000000 */
[----:B------:R-:W-:Y:S01]  /*27e0*/  LOP3.LUT R10, R10, R0, RZ, 0x3c, !PT ;  /* 0x000000000a0a7212 */ /* 0x000fe200078e3cff */
[----:B------:R-:W-:Y:S06]  /*27f0*/  BRA.U UP1, `(.L_x_43) ;  /* 0xfffffff101607547 */ /* 0x000fec000b83ffff */
[----:B------:R-:W-:Y:S01]  /*2800*/  UIADD3 UR7, UPT, UPT, UR7, 0x88, URZ ;  /* 0x0000008807077890 */ /* 0x000fe2000fffe0ff */
[----:B------:R-:W-:-:S03]  /*2810*/  SHF.L.U32 R2, R12, 0x1f, RZ ;  /* 0x0000001f0c027819 */ /* 0x000fc600000006ff */
[----:B------:R-:W-:-:S09]  /*2820*/  ULEA UR4, UR5, UR7, 0x3 ;  /* 0x0000000705047291 */ /* 0x000fd2000f8e18ff */
[----:B------:R-:W1:Y:S02]  /*2830*/  SYNCS.PHASECHK.TRANS64.TRYWAIT P0, [UR4], R2 ;  /* 0x00000002ff0075a7 */ /* 0x000e640008001104 */
[----:B-1----:R-:W-:Y:S05]  /*2840*/  @!P0 BRA `(.L_x_44) ;  /* 0x0000005000248947 */ /* 0x002fea0003800000 */
.L_x_121:
[----:B------:R-:W-:-:S04]  /*2850*/  UIADD3 UR4, UPT, UPT, UR5, 0x1, URZ ;  /* 0x0000000105047890 */ /* 0x000fc8000fffe0ff */
[----:B------:R-:W-:-:S04]  /*2860*/  UISETP.NE.AND UP0, UPT, UR4, 0x11, UPT ;  /* 0x000000110400788c */ /* 0x000fc8000bf05270 */
[----:B------:R-:W-:Y:S02]  /*2870*/  USEL UR6, URZ, 0x1, UP0 ;  /* 0x00000001ff067887 */ /* 0x000fe40008000000 */
[----:B------:R-:W-:-:S04]  /*2880*/  USEL UR4, UR4, URZ, UP0 ;  /* 0x000000ff04047287 */ /* 0x000fc80008000000 */
[----:B------:R-:W-:Y:S01]  /*2890*/  ULEA UR5, UR4, UR7, 0x3 ;  /* 0x0000000704057291 */ /* 0x000fe2000f8e18ff */
[----:B-1----:R-:W-:-:S04]  /*28a0*/  LOP3.LUT R2, R12, UR6, RZ, 0x3c, !PT ;  /* 0x000000060c027c12 */ /* 0x002fc8000f8e3cff */
[----:B------:R-:W-:-:S04]  /*28b0*/  SHF.L.U32 R3, R2, 0x1f, RZ ;  /* 0x0000001f02037819 */ /* 0x000fc800000006ff */
[----:B------:R-:W1:Y:S02]  /*28c0*/  SYNCS.PHASECHK.TRANS64.TRYWAIT P0, [UR5], R3 ;  /* 0x00000003ff0075a7 */ /* 0x000e640008001105 */
[----:B-1----:R-:W-:Y:S05]  /*28d0*/  @!P0 BRA `(.L_x_45) ;  /* 0x0000005000188947 */ /* 0x002fea0003800000 */
.L_x_123:
[----:B------:R-:W-:-:S04]  /*28e0*/  UIADD3 UR4, UPT, UPT, UR4, 0x1, URZ ;  /* 0x0000000104047890 */ /* 0x000fc8000fffe0ff */
[----:B------:R-:W-:-:S04]  /*28f0*/  UISETP.NE.AND UP0, UPT, UR4, 0x11, UPT ;  /* 0x000000110400788c */ /* 0x000fc8000bf05270 */
[----:B------:R-:W-:Y:S02]  /*2900*/  USEL UR6, URZ, 0x1, UP0 ;  /* 0x00000001ff067887 */ /* 0x000fe40008000000 */
[----:B------:R-:W-:-:S04]  /*2910*/  USEL UR4, UR4, URZ, UP0 ;  /* 0x000000ff04047287 */ /* 0x000fc80008000000 */
[----:B------:R-:W-:Y:S01]  /*2920*/  ULEA UR5, UR4, UR7, 0x3 ;  /* 0x0000000704057291 */ /* 0x000fe2000f8e18ff */
[----:B------:R-:W-:-:S04]  /*2930*/  LOP3.LUT R2, R2, UR6, RZ, 0x3c, !PT ;  /* 0x0000000602027c12 */ /* 0x000fc8000f8e3cff */
[----:B-1----:R-:W-:-:S04]  /*2940*/  SHF.L.U32 R3, R2, 0x1f, RZ ;  /* 0x0000001f02037819 */ /* 0x002fc800000006ff */
[----:B------:R-:W1:Y:S02]  /*2950*/  SYNCS.PHASECHK.TRANS64.TRYWAIT P0, [UR5], R3 ;  /* 0x00000003ff0075a7 */ /* 0x000e640008001105 */
[----:B-1----:R-:W-:Y:S05]  /*2960*/  @!P0 BRA `(.L_x_46) ;  /* 0x00000050000c8947 */ /* 0x002fea0003800000 */
.L_x_125:
        /* <DEDUP_REMOVED lines=9> */
.L_x_127:
        /* <DEDUP_REMOVED lines=9> */
.L_x_129:
        /* <DEDUP_REMOVED lines=9> */
.L_x_131:
        /* <DEDUP_REMOVED lines=9> */
.L_x_133:
        /* <DEDUP_REMOVED lines=9> */
.L_x_135:
        /* <DEDUP_REMOVED lines=9> */
.L_x_137:
        /* <DEDUP_REMOVED lines=9> */
.L_x_139:
        /* <DEDUP_REMOVED lines=9> */
.L_x_141:
        /* <DEDUP_REMOVED lines=9> */
.L_x_143:
        /* <DEDUP_REMOVED lines=9> */
.L_x_145:
        /* <DEDUP_REMOVED lines=9> */
.L_x_147:
        /* <DEDUP_REMOVED lines=9> */
.L_x_149:
        /* <DEDUP_REMOVED lines=9> */
.L_x_151:
[----:B------:R-:W-:-:S04]  /*30c0*/  UIADD3 UR4, UPT, UPT, UR4, 0x1, URZ ;  /* 0x0000000104047890 */ /* 0x000fc8000fffe0ff */
[----:B------:R-:W-:-:S04]  /*30d0*/  UISETP.NE.AND UP0, UPT, UR4, 0x11, UPT ;  /* 0x000000110400788c */ /* 0x000fc8000bf05270 */
[----:B------:R-:W-:Y:S02]  /*30e0*/  USEL UR5, URZ, 0x1, UP0 ;  /* 0x00000001ff057887 */ /* 0x000fe40008000000 */
[----:B------:R-:W-:-:S04]  /*30f0*/  USEL UR4, UR4, URZ, UP0 ;  /* 0x000000ff04047287 */ /* 0x000fc80008000000 */
[----:B------:R-:W-:Y:S01]  /*3100*/  ULEA UR4, UR4, UR7, 0x3 ;  /* 0x0000000704047291 */ /* 0x000fe2000f8e18ff */
[----:B------:R-:W-:-:S04]  /*3110*/  LOP3.LUT R2, R2, UR5, RZ, 0x3c, !PT ;  /* 0x0000000502027c12 */ /* 0x000fc8000f8e3cff */
[----:B------:R-:W-:Y:S01]  /*3120*/  SHF.L.U32 R2, R2, 0x1f, RZ ;  /* 0x0000001f02027819 */ /* 0x000fe200000006ff */
[----:B-1----:R-:W-:-:S07]  /*3130*/  IMAD.U32 R0, RZ, RZ, UR4 ;  /* 0x00000004ff007e24 */ /* 0x002fce000f8e00ff */
.L_x_60:
[----:B-1----:R1:W2:Y:S02]  /*3140*/  SYNCS.PHASECHK.TRANS64.TRYWAIT P0, [R0+URZ], R2 ;  /* 0x00000002000075a7 */ /* 0x0022a400080011ff */
[----:B--2---:R-:W-:Y:S05]  /*3150*/  @!P0 NANOSLEEP.SYNCS 0x989680 ;  /* 0x009896800000895d */ /* 0x004fea0003900000 */
[----:B------:R-:W2:Y:S02]  /*3160*/  @!P0 SYNCS.PHASECHK.TRANS64 P0, [R0+URZ], R2 ;  /* 0x00000002000085a7 */ /* 0x000ea400080010ff */
[----:B--2---:R-:W-:Y:S05]  /*3170*/  @P0 EXIT ;  /* 0x000000000000094d */ /* 0x004fea0003800000 */
[----:B------:R-:W-:Y:S05]  /*3180*/  BRA `(.L_x_60) ;  /* 0xfffffffc00ec7947 */ /* 0x000fea000383ffff */
.L_x_23:
[----:B------:R-:W-:-:S04]  /*3190*/  UISETP.NE.AND UP0, UPT, UR61, URZ, UPT ;  /* 0x000000ff3d00728c */ /* 0x000fc8000bf05270 */
[----:B------:R-:W-:-:S09]  /*31a0*/  UISETP.NE.OR UP0, UPT, UR22, 0x1, UP0 ;  /* 0x000000011600788c */ /* 0x000fd20008705670 */
[----:B------:R-:W-:Y:S05]  /*31b0*/  BRA.U UP0, `(.L_x_61) ;  /* 0x0000000500487547 */ /* 0x000fea000b800000 */
[----:B------:R-:W-:Y:S01]  /*31c0*/  ISETP.GE.U32.AND P2, PT, R0, 0x2, PT ;  /* 0x000000020000780c */ /* 0x000fe20003f46070 */
[----:B------:R-:W-:Y:S01]  /*31d0*/  IMAD.MOV.U32 R12, RZ, RZ, 0x1 ;  /* 0x00000001ff0c7424 */ /* 0x000fe200078e00ff */
[----:B------:R-:W-:Y:S02]  /*31e0*/  CS2R R10, SRZ ;  /* 0x00000000000a7805 */ /* 0x000fe4000001ff00 */
[----:B------:R-:W-:Y:S01]  /*31f0*/  CS2R R8, SRZ ;  /* 0x0000000000087805 */ /* 0x000fe2000001ff00 */
[----:B------:R-:W-:Y:S01]  /*3200*/  UMOV UR4, 0x400 ;  /* 0x0000040000047882 */ /* 0x000fe20000000000 */
[----:B------:R-:W-:Y:S01]  /*3210*/  UMOV UR5, URZ ;  /* 0x000000ff00057c82 */ /* 0x000fe20008000000 */
[----:B------:R-:W-:-:S12]  /*3220*/  ULEA UR6, UR61, UR4, 0x18 ;  /* 0x000000043d067291 */ /* 0x000fd8000f8ec0ff */
.L_x_65:
[----:B------:R-:W-:Y:S02]  /*3230*/  LEA R2, R8, UR6, 0x3 ;  /* 0x0000000608027c11 */ /* 0x000fe4000f8e18ff */
[----:B------:R-:W-:-:S03]  /*3240*/  SHF.L.U32 R4, R9, 0x1f, RZ ;  /* 0x0000001f09047819 */ /* 0x000fc600000006ff */
[----:B------:R-:W-:Y:S01]  /*3250*/  VIADD R5, R2, 0x1a0 ;  /* 0x000001a002057836 */ /* 0x000fe20000000000 */
[----:B------:R-:W1:Y:S02]  /*3260*/  SYNCS.PHASECHK.TRANS64.TRYWAIT P0, [R2+URZ+0x190], R4 ;  /* 0x00019004020075a7 */ /* 0x000e6400080011ff */
[----:B-1----:R-:W-:Y:S05]  /*3270*/  @!P0 BRA `(.L_x_62) ;  /* 0x0000004c00188947 */ /* 0x002fea0003800000 */
.L_x_152:
[----:B------:R-:W-:Y:S01]  /*3280*/  ULEA UR4, UR5, UR6, 0x3 ;  /* 0x0000000605047291 */ /* 0x000fe2000f8e18ff */
[----:B-1----:R-:W-:Y:S01]  /*3290*/  PRMT R2, RZ, 0x654, R5 ;  /* 0x00000654ff027816 */ /* 0x002fe20000000005 */
[----:B------:R-:W-:Y:S01]  /*32a0*/  @!P2 IMAD.MOV.U32 R4, RZ, RZ, 0x10 ;  /* 0x00000010ff04a424 */ /* 0x000fe200078e00ff */
[----:B------:R-:W-:Y:S01]  /*32b0*/  SHF.L.U32 R5, R12, 0x1f, RZ ;  /* 0x0000001f0c057819 */ /* 0x000fe200000006ff */
[----:B------:R-:W-:Y:S01]  /*32c0*/  UIADD3 UR7, UPT, UPT, UR4, 0x130, URZ ;  /* 0x0000013004077890 */ /* 0x000fe2000fffe0ff */
[----:B------:R1:W-:Y:S05]  /*32d0*/  SYNCS.ARRIVE.TRANS64.RED.A1T0 RZ, [R2+URZ], RZ ;  /* 0x000000ff02ff79a7 */ /* 0x0003ea00081004ff */
[----:B------:R-:W-:Y:S01]  /*32e0*/  IMAD.U32 R6, RZ, RZ, UR7 ;  /* 0x00000007ff067e24 */ /* 0x000fe2000f8e00ff */
[----:B------:R-:W2:Y:S04]  /*32f0*/  SYNCS.PHASECHK.TRANS64.TRYWAIT P0, [UR4+0x140], R5 ;  /* 0x00014005ff0075a7 */ /* 0x000ea80008001104 */
[----:B------:R-:W-:Y:S01]  /*3300*/  PRMT R6, R0, 0x654, R6 ;  /* 0x0000065400067816 */ /* 0x000fe20000000006 */
[----:B-12---:R-:W-:Y:S06]  /*3310*/  @!P0 BRA `(.L_x_63) ;  /* 0x0000004c00048947 */ /* 0x006fec0003800000 */
.L_x_154:
[----:B------:R-:W-:Y:S01]  /*3320*/  ULEA UR8, UR5, UR6, 0x4 ;  /* 0x0000000605087291 */ /* 0x000fe2000f8e20ff */
[----:B------:R-:W-:Y:S01]  /*3330*/  SEL R3, R6, R3, !P2 ;  /* 0x0000000306037207 */ /* 0x000fe20005000000 */
[----:B------:R-:W-:Y:S01]  /*3340*/  UIADD3 UR9, UPT, UPT, UR4, 0x130, URZ ;  /* 0x0000013004097890 */ /* 0x000fe2000fffe0ff */
[----:B-1----:R-:W-:Y:S01]  /*3350*/  LEA R2, R11, UR6, 0x3 ;  /* 0x000000060b027c11 */ /* 0x002fe2000f8e18ff */
[----:B------:R-:W-:Y:S01]  /*3360*/  UIADD3 UR8, UPT, UPT, UR8, 0x1c0, URZ ;  /* 0x000001c008087890 */ /* 0x000fe2000fffe0ff */
[----:B------:R1:W-:Y:S01]  /*3370*/  @!P2 SYNCS.ARRIVE.TRANS64.RED RZ, [R3+URZ], R4 ;  /* 0x0000000403ffa9a7 */ /* 0x0003e200080004ff */
[----:B------:R-:W-:Y:S01]  /*3380*/  UIADD3 UR4, UPT, UPT, UR5, 0x1, URZ ;  /* 0x0000000105047890 */ /* 0x000fe2000fffe0ff */
[----:B------:R-:W-:-:S03]  /*3390*/  VIADD R8, R8, 0x1 ;  /* 0x0000000108087836 */ /* 0x000fc60000000000 */
[----:B------:R-:W-:Y:S02]  /*33a0*/  UISETP.NE.AND UP0, UPT, UR4, 0x2, UPT ;  /* 0x000000020400788c */ /* 0x000fe4000bf05270 */
[----:B------:R-:W-:Y:S01]  /*33b0*/  ISETP.NE.AND P0, PT, R8, 0x2, PT ;  /* 0x000000020800780c */ /* 0x000fe20003f05270 */
[----:B------:R-:W-:Y:S06]  /*33c0*/  UGETNEXTWORKID.BROADCAST [UR8], [UR9] ;  /* 0x00000000080073ca */ /* 0x000fec0008000100 */
[----:B------:R-:W-:Y:S02]  /*33d0*/  USEL UR7, URZ, 0x1, UP0 ;  /* 0x00000001ff077887 */ /* 0x000fe40008000000 */
[----:B------:R-:W-:-:S04]  /*33e0*/  USEL UR5, UR4, URZ, UP0 ;  /* 0x000000ff04057287 */ /* 0x000fc80008000000 */
[----:B------:R-:W-:Y:S02]  /*33f0*/  LOP3.LUT R12, R12, UR7, RZ, 0x3c, !PT ;  /* 0x000000070c0c7c12 */ /* 0x000fe4000f8e3cff */
[----:B-1----:R-:W-:-:S04]  /*3400*/  SHF.L.U32 R4, R10, 0x1f, RZ ;  /* 0x0000001f0a047819 */ /* 0x002fc800000006ff */
[----:B------:R-:W1:Y:S02]  /*3410*/  SYNCS.PHASECHK.TRANS64.TRYWAIT P1, [R2+URZ+0x130], R4 ;  /* 0x00013004020075a7 */ /* 0x000e6400080211ff */
[----:B-1----:R-:W-:Y:S05]  /*3420*/  @!P1 BRA `(.L_x_64) ;  /* 0x0000004800d89947 */ /* 0x002fea0003800000 */
.L_x_155:
[C---:B-1----:R-:W-:Y:S01]  /*3430*/  LEA R4, R11.reuse, UR6, 0x4 ;  /* 0x000000060b047c11 */ /* 0x042fe2000f8e20ff */
[----:B------:R-:W-:Y:S01]  /*3440*/  VIADD R2, R2, 0x140 ;  /* 0x0000014002027836 */ /* 0x000fe20000000000 */
[----:B------:R-:W-:Y:S01]  /*3450*/  SEL R8, R8, RZ, P0 ;  /* 0x000000ff08087207 */ /* 0x000fe20000000000 */
[----:B------:R-:W-:-:S03]  /*3460*/  VIADD R11, R11, 0x1 ;  /* 0x000000010b0b7836 */ /* 0x000fc60000000000 */
[----:B------:R-:W1:Y:S01]  /*3470*/  LDS.128 R4, [R4+0x1c0] ;  /* 0x0001c00004047984 */ /* 0x000e620000000c00 */
[----:B------:R-:W-:Y:S02]  /*3480*/  PRMT R2, RZ, 0x654, R2 ;  /* 0x00000654ff027816 */ /* 0x000fe40000000002 */
[C---:B------:R-:W-:Y:S01]  /*3490*/  ISETP.NE.AND P1, PT, R11.reuse, 0x2, PT ;  /* 0x000000020b00780c */ /* 0x040fe20003f25270 */
[----:B------:R-:W-:Y:S01]  /*34a0*/  @!PT LDS RZ, [RZ] ;  /* 0x00000000fffff984 */ /* 0x000fe20000000800 */
[----:B------:R-:W-:Y:S01]  /*34b0*/  @!PT LDS RZ, [RZ] ;  /* 0x00000000fffff984 */ /* 0x000fe20000000800 */
[----:B------:R-:W-:Y:S01]  /*34c0*/  @!PT LDS RZ, [RZ] ;  /* 0x00000000fffff984 */ /* 0x000fe20000000800 */
[----:B------:R-:W-:Y:S01]  /*34d0*/  @!PT LDS RZ, [RZ] ;  /* 0x00000000fffff984 */ /* 0x000fe20000000800 */
[----:B------:R2:W-:Y:S06]  /*34e0*/  MEMBAR.ALL.CTA ;  /* 0x0000000000007992 */ /* 0x0005ec0000008000 */
[----:B--2---:R-:W2:Y:S01]  /*34f0*/  FENCE.VIEW.ASYNC.S ;  /* 0x00000000000073c6 */ /* 0x004ea20000000000 */
[----:B------:R-:W-:Y:S01]  /*3500*/  SEL R11, R11, RZ, P1 ;  /* 0x000000ff0b0b7207 */ /* 0x000fe20000800000 */
[----:B--2---:R2:W-:Y:S01]  /*3510*/  SYNCS.ARRIVE.TRANS64.RED.A1T0 RZ, [R2+URZ], RZ ;  /* 0x000000ff02ff79a7 */ /* 0x0045e200081004ff */
[----:B-1----:R-:W-:-:S02]  /*3520*/  LOP3.LUT P3, RZ, R6, 0x1, RZ, 0xc0, !PT ;  /* 0x0000000106ff7812 */ /* 0x002fc4000786c0ff */
[----:B------:R-:W-:-:S04]  /*3530*/  SEL R4, RZ, 0x1, P1 ;  /* 0x00000001ff047807 */ /* 0x000fc80000800000 */
[----:B------:R-:W-:Y:S02]  /*3540*/  LOP3.LUT R10, R10, R4, RZ, 0x3c, !PT ;  /* 0x000000040a0a7212 */ /* 0x000fe400078e3cff */
[----:B--2---:R-:W-:-:S04]  /*3550*/  SEL R2, RZ, 0x1, P0 ;  /* 0x00000001ff027807 */ /* 0x004fc80000000000 */
[----:B------:R-:W-:Y:S01]  /*3560*/  LOP3.LUT R9, R9, R2, RZ, 0x3c, !PT ;  /* 0x0000000209097212 */ /* 0x000fe200078e3cff */
[----:B------:R-:W-:Y:S06]  /*3570*/  @P3 BRA `(.L_x_65) ;  /* 0xfffffffc002c3947 */ /* 0x000fec000383ffff */
[----:B------:R-:W-:Y:S01]  /*3580*/  ULEA UR4, UR5, UR6, 0x3 ;  /* 0x0000000605047291 */ /* 0x000fe2000f8e18ff */
[----:B------:R-:W-:-:S08]  /*3590*/  SHF.L.U32 R2, R12, 0x1f, RZ ;  /* 0x0000001f0c027819 */ /* 0x000fd000000006ff */
[----:B------:R-:W1:Y:S02]  /*35a0*/  SYNCS.PHASECHK.TRANS64 P0, [UR4+0x140], R2 ;  /* 0x00014002ff0075a7 */ /* 0x000e640008001004 */
[----:B-1----:R-:W-:Y:S05]  /*35b0*/  @P0 BRA `(.L_x_66) ;  /* 0x0000000000080947 */ /* 0x002fea0003800000 */
[----:B------:R-:W1:Y:S02]  /*35c0*/  SYNCS.PHASECHK.TRANS64.TRYWAIT P0, [UR4+0x140], R2 ;  /* 0x00014002ff0075a7 */ /* 0x000e640008001104 */
[----:B-1----:R-:W-:Y:S05]  /*35d0*/  @!P0 BRA `(.L_x_67) ;  /* 0x0000004800808947 */ /* 0x002fea0003800000 */
.L_x_66:
[----:B------:R-:W-:-:S04]  /*35e0*/  UIADD3 UR7, UPT, UPT, UR5, 0x1, URZ ;  /* 0x0000000105077890 */ /* 0x000fc8000fffe0ff */
[----:B------:R-:W-:-:S04]  /*35f0*/  UISETP.NE.AND UP0, UPT, UR7, 0x2, UPT ;  /* 0x000000020700788c */ /* 0x000fc8000bf05270 */
[----:B------:R-:W-:Y:S02]  /*3600*/  USEL UR8, URZ, 0x1, UP0 ;  /* 0x00000001ff087887 */ /* 0x000fe40008000000 */
[----:B------:R-:W-:-:S04]  /*3610*/  USEL UR7, UR7, URZ, UP0 ;  /* 0x000000ff07077287 */ /* 0x000fc80008000000 */
[----:B------:R-:W-:Y:S01]  /*3620*/  ULEA UR7, UR7, UR6, 0x3 ;  /* 0x0000000607077291 */ /* 0x000fe2000f8e18ff */
[----:B-1----:R-:W-:-:S04]  /*3630*/  LOP3.LUT R2, R12, UR8, RZ, 0x3c, !PT ;  /* 0x000000080c027c12 */ /* 0x002fc8000f8e3cff */
[----:B------:R-:W-:-:S04]  /*3640*/  SHF.L.U32 R0, R2, 0x1f, RZ ;  /* 0x0000001f02007819 */ /* 0x000fc800000006ff */
[----:B------:R-:W1:Y:S02]  /*3650*/  SYNCS.PHASECHK.TRANS64 P0, [UR7+0x140], R0 ;  /* 0x00014000ff0075a7 */ /* 0x000e640008001007 */
[----:B-1----:R-:W-:Y:S05]  /*3660*/  @P0 EXIT ;  /* 0x000000000000094d */ /* 0x002fea0003800000 */
[----:B------:R-:W-:Y:S02]  /*3670*/  SHF.L.U32 R2, R2, 0x1f, RZ ;  /* 0x0000001f02027819 */ /* 0x000fe400000006ff */
[----:B------:R-:W-:-:S07]  /*3680*/  MOV R0, UR7 ;  /* 0x0000000700007c02 */ /* 0x000fce0008000f00 */
.L_x_68:
[----:B-1----:R1:W2:Y:S02]  /*3690*/  SYNCS.PHASECHK.TRANS64.TRYWAIT P0, [R0+URZ+0x140], R2 ;  /* 0x00014002000075a7 */ /* 0x0022a400080011ff */
[----:B--2---:R-:W-:Y:S05]  /*36a0*/  @!P0 NANOSLEEP.SYNCS 0x989680 ;  /* 0x009896800000895d */ /* 0x004fea0003900000 */
[----:B------:R-:W2:Y:S02]  /*36b0*/  @!P0 SYNCS.PHASECHK.TRANS64 P0, [R0+URZ+0x140], R2 ;  /* 0x00014002000085a7 */ /* 0x000ea400080010ff */
[----:B--2---:R-:W-:Y:S05]  /*36c0*/  @P0 EXIT ;  /* 0x000000000000094d */ /* 0x004fea0003800000 */
[----:B------:R-:W-:Y:S05]  /*36d0*/  BRA `(.L_x_68) ;  /* 0xfffffffc00ec7947 */ /* 0x000fea000383ffff */
.L_x_61:
[----:B------:R-:W-:Y:S05]  /*36e0*/  BRA.U UP4, `(.L_x_69) ;  /* 0x0000000d04847547 */ /* 0x000fea000b800000 */
[----:B------:R-:W-:Y:S01]  /*36f0*/  UMOV UR4, 0x40 ;  /* 0x0000004000047882 */ /* 0x000fe20000000000 */
[----:B------:R-:W-:Y:S01]  /*3700*/  NOP ;  /* 0x0000000000007918 */ /* 0x000fe20000000000 */
[----:B------:R-:W-:Y:S01]  /*3710*/  ULEA UR5, UR61, UR4, 0x18 ;  /* 0x000000043d057291 */ /* 0x000fe2000f8ec0ff */
[----:B------:R-:W-:Y:S02]  /*3720*/  UMOV UR6, 0x400 ;  /* 0x0000040000067882 */ /* 0x000fe40000000000 */
[----:B------:R-:W-:-:S06]  /*3730*/  ULEA UR6, UR61, UR6, 0x18 ;  /* 0x000000063d067291 */ /* 0x000fcc000f8ec0ff */
[----:B------:R-:W1:Y:S02]  /*3740*/  LDS.U8 R0, [UR5+0x1c] ;  /* 0x00001c05ff007984 */ /* 0x000e640008000000 */
[----:B-1----:R-:W-:-:S13]  /*3750*/  ISETP.NE.AND P0, PT, R0, RZ, PT ;  /* 0x000000ff0000720c */ /* 0x002fda0003f05270 */
[----:B------:R-:W-:Y:S05]  /*3760*/  @P0 BRA `(.L_x_70) ;  /* 0x0000000000580947 */ /* 0x000fea0003800000 */
[----:B------:R-:W-:-:S13]  /*3770*/  ELECT P0, URZ, PT ;  /* 0x0000000000ff782f */ /* 0x000fda0003800000 */
[----:B------:R-:W-:Y:S05]  /*3780*/  @!P0 BRA `(.L_x_71) ;  /* 0x0000000000608947 */ /* 0x000fea0003800000 */
[----:B------:R-:W-:Y:S01]  /*3790*/  UMOV UR4, 0x10 ;  /* 0x0000001000047882 */ /* 0x000fe20000000000 */
[----:B------:R-:W-:Y:S01]  /*37a0*/  HFMA2 R0, -RZ, RZ, 0, 5.9604644775390625e-08 ;  /* 0x00000001ff007431 */ /* 0x000fe200000001ff */
[----:B------:R-:W-:-:S03]  /*37b0*/  MOV R3, 0xffff ;  /* 0x0000ffff00037802 */ /* 0x000fc60000000f00 */
[----:B------:R-:W-:Y:S04]  /*37c0*/  DEPBAR.LE SB1, 0x36 ;  /* 0x00009d800000791a */ /* 0x000fe80000000000 */
[----:B------:R-:W1:Y:S02]  /*37d0*/  UTCATOMSWS.FIND_AND_SET.ALIGN UP0, UR4, UR4 ;  /* 0x00000004000475e3 */ /* 0x000e640008000800 */
[----:B-1----:R-:W-:Y:S01]  /*37e0*/  MOV R4, UR4 ;  /* 0x0000000400047c02 */ /* 0x002fe20008000f00 */
[----:B------:R-:W-:Y:S06]  /*37f0*/  BRA.U UP0, `(.L_x_72) ;  /* 0x0000000100187547 */ /* 0x000fec000b800000 */
.L_x_73:
[----:B------:R-:W-:Y:S05]  /*3800*/  NANOSLEEP 0x64 ;  /* 0x000000640000795d */ /* 0x000fea0003800000 */
[----:B------:R-:W-:-:S05]  /*3810*/  UMOV UR4, 0x10 ;  /* 0x0000001000047882 */ /* 0x000fca0000000000 */
[----:B------:R-:W-:Y:S04]  /*3820*/  DEPBAR.LE SB1, 0x36 ;  /* 0x00009d800000791a */ /* 0x000fe80000000000 */
[----:B------:R-:W1:Y:S02]  /*3830*/  UTCATOMSWS.FIND_AND_SET.ALIGN UP0, UR4, UR4 ;  /* 0x00000004000475e3 */ /* 0x000e640008000800 */
[----:B-1----:R-:W-:Y:S01]  /*3840*/  MOV R4, UR4 ;  /* 0x0000000400047c02 */ /* 0x002fe20008000f00 */
[----:B------:R-:W-:Y:S05]  /*3850*/  BRA.U !UP0, `(.L_x_73) ;  /* 0xfffffffd08e87547 */ /* 0x000fea000b83ffff */
.L_x_72:
[-C--:B------:R-:W-:Y:S02]  /*3860*/  SHF.L.U32 R3, R3, R4.reuse, RZ ;  /* 0x0000000403037219 */ /* 0x080fe400000006ff */
[----:B------:R-:W-:Y:S01]  /*3870*/  SHF.L.U32 R0, R0, R4, RZ ;  /* 0x0000000400007219 */ /* 0x000fe200000006ff */
[----:B------:R-:W-:Y:S02]  /*3880*/  IMAD.SHL.U32 R4, R4, 0x20, RZ ;  /* 0x0000002004047824 */ /* 0x000fe400078e00ff */
[----:B------:R1:W-:Y:S04]  /*3890*/  ATOMS.OR RZ, [UR5+0x14], R3 ;  /* 0x00001403ffff798c */ /* 0x0003e8000b000005 */
[----:B------:R1:W-:Y:S04]  /*38a0*/  ATOMS.OR RZ, [UR5+0x18], R0 ;  /* 0x00001800ffff798c */ /* 0x0003e8000b000005 */
[----:B------:R1:W-:Y:S01]  /*38b0*/  STS [UR6+0x1e0], R4 ;  /* 0x0001e004ff007988 */ /* 0x0003e20008000806 */
[----:B------:R-:W-:Y:S05]  /*38c0*/  BRA `(.L_x_71) ;  /* 0x0000000000107947 */ /* 0x000fea0003800000 */
.L_x_70:
[----:B------:R-:W-:Y:S02]  /*38d0*/  MOV R0, 0xffffffff ;  /* 0xffffffff00007802 */ /* 0x000fe40000000f00 */
[----:B------:R-:W-:-:S03]  /*38e0*/  MOV R4, 0x3910 ;  /* 0x0000391000047802 */ /* 0x000fc60000000f00 */
[----:B------:R1:W-:Y:S04]  /*38f0*/  STS [UR6+0x1e0], R0 ;  /* 0x0001e000ff007988 */ /* 0x0003e80008000806 */
[----:B-1---5:R-:W-:Y:S05]  /*3900*/  CALL.REL.NOINC `($__internal_1_$__cuda_sm10x_tcgen05_guardrail_trap_phase_invalid_during_alloc) ;  /* 0x0000004c00007944 */ /* 0x022fea0003c00000 */
.L_x_71:
[----:B------:R-:W-:Y:S05]  /*3910*/  WARPSYNC.ALL ;  /* 0x0000000000007948 */ /* 0x000fea0003800000 */
[----:B------:R-:W2:Y:S01]  /*3920*/  S2UR UR4, SR_CgaCtaId ;  /* 0x00000000000479c3 */ /* 0x000ea20000008800 */
[----:B------:R-:W-:Y:S01]  /*3930*/  UMOV UR17, 0x400 ;  /* 0x0000040000117882 */ /* 0x000fe20000000000 */
[----:B------:R-:W-:-:S06]  /*3940*/  NOP ;  /* 0x0000000000007918 */ /* 0x000fcc0000000000 */
[----:B------:R-:W-:Y:S06]  /*3950*/  BAR.ARV 0x6, 0xa0 ;  /* 0x0182800000007b1d */ /* 0x000fec0000002000 */
[----:B------:R-:W3:Y:S01]  /*3960*/  LDCU UR5, c[0x0][0x38c] ;  /* 0x00007180ff0577ac */ /* 0x000ee20008000800 */
[----:B------:R-:W-:Y:S01]  /*3970*/  LOP3.LUT R2, R2, 0xffff, RZ, 0xc0, !PT ;  /* 0x0000ffff02027812 */ /* 0x000fe200078ec0ff */
[----:B------:R-:W-:Y:S01]  /*3980*/  IMAD.MOV.U32 R11, RZ, RZ, 0x1 ;  /* 0x00000001ff0b7424 */ /* 0x000fe200078e00ff */
[----:B------:R-:W-:Y:S01]  /*3990*/  CS2R R8, SRZ ;  /* 0x0000000000087805 */ /* 0x000fe2000001ff00 */
[----:B------:R-:W4:Y:S01]  /*39a0*/  LDCU UR8, c[0x0][0x38c] ;  /* 0x00007180ff0877ac */ /* 0x000f220008000800 */
[----:B------:R-:W-:Y:S01]  /*39b0*/  R2UR UR19, R2 ;  /* 0x00000000021372ca */ /* 0x000fe200000e0000 */
[----:B------:R-:W-:Y:S01]  /*39c0*/  IMAD.MOV.U32 R10, RZ, RZ, RZ ;  /* 0x000000ffff0a7224 */ /* 0x000fe200078e00ff */
[----:B------:R-:W-:Y:S01]  /*39d0*/  UMOV UR23, URZ ;  /* 0x000000ff00177c82 */ /* 0x000fe20008000000 */
[----:B------:R-:W-:Y:S01]  /*39e0*/  UMOV UR14, URZ ;  /* 0x000000ff000e7c82 */ /* 0x000fe20008000000 */
[----:B--2---:R-:W-:Y:S01]  /*39f0*/  ULEA UR17, UR4, UR17, 0x18 ;  /* 0x0000001104117291 */ /* 0x004fe2000f8ec0ff */
[----:B------:R-:W-:Y:S01]  /*3a00*/  UMOV UR26, 0x0 ;  /* 0x00000000001a7882 */ /* 0x000fe20000000000 */
[----:B------:R-:W-:-:S02]  /*3a10*/  UMOV UR27, 0x8100010 ;  /* 0x08100010001b7882 */ /* 0x000fc40000000000 */
[----:B------:R-:W-:Y:S02]  /*3a20*/  UIADD3 UR6, UPT, UPT, UR17, 0x4400, URZ ;  /* 0x0000440011067890 */ /* 0x000fe4000fffe0ff */
[----:B------:R-:W-:Y:S02]  /*3a30*/  UIADD3 UR7, UPT, UPT, UR17, 0x26400, URZ ;  /* 0x0002640011077890 */ /* 0x000fe4000fffe0ff */
[----:B---3--:R-:W-:Y:S01]  /*3a40*/  UIADD3 UR5, UPT, UPT, UR5, 0x3f, URZ ;  /* 0x0000003f05057890 */ /* 0x008fe2000fffe0ff */
[----:B-1----:R-:W1:Y:S01]  /*3a50*/  LDS R0, [UR17+0x1e0] ;  /* 0x0001e011ff007984 */ /* 0x002e620008000800 */
[----:B------:R-:W-:Y:S02]  /*3a60*/  USHF.R.U32.HI UR6, URZ, 0x4, UR6 ;  /* 0x00000004ff067899 */ /* 0x000fe40008011606 */
[----:B------:R-:W-:Y:S02]  /*3a70*/  USHF.R.S32.HI UR4, URZ, 0x1f, UR5 ;  /* 0x0000001fff047899 */ /* 0x000fe40008011405 */
[----:B------:R-:W-:-:S02]  /*3a80*/  ULOP3.LUT UR6, UR6, 0x3fff, URZ, 0xc0, !UPT ;  /* 0x00003fff06067892 */ /* 0x000fc4000f8ec0ff */
[----:B------:R-:W-:Y:S02]  /*3a90*/  ULEA.HI UR4, UR4, UR5, URZ, 0x6 ;  /* 0x0000000504047291 */ /* 0x000fe4000f8f30ff */
[----:B------:R-:W-:Y:S02]  /*3aa0*/  USHF.R.U32.HI UR5, URZ, 0x4, UR7 ;  /* 0x00000004ff057899 */ /* 0x000fe40008011607 */
[----:B------:R-:W-:Y:S02]  /*3ab0*/  USHF.R.S32.HI UR28, URZ, 0x6, UR4 ;  /* 0x00000006ff1c7899 */ /* 0x000fe40008011404 */
[----:B------:R-:W-:Y:S02]  /*3ac0*/  ULOP3.LUT UR5, UR5, 0x3fff, URZ, 0xc0, !UPT ;  /* 0x00003fff05057892 */ /* 0x000fe4000f8ec0ff */
[----:B------:R-:W-:Y:S02]  /*3ad0*/  UISETP.LT.AND UP0, UPT, UR28, 0x1, UPT ;  /* 0x000000011c00788c */ /* 0x000fe4000bf01270 */
[----:B------:R-:W-:-:S02]  /*3ae0*/  ULOP3.LUT UR20, UR6, 0x10000, URZ, 0xfc, !UPT ;  /* 0x0001000006147892 */ /* 0x000fc4000f8efcff */
[----:B------:R-:W-:Y:S02]  /*3af0*/  USEL UR29, UR28, 0x1, !UP0 ;  /* 0x000000011c1d7887 */ /* 0x000fe4000c000000 */
[----:B------:R-:W-:Y:S02]  /*3b00*/  ULOP3.LUT UR21, UR5, 0x10000, URZ, 0xfc, !UPT ;  /* 0x0001000005157892 */ /* 0x000fe4000f8efcff */
[----:B------:R-:W-:Y:S02]  /*3b10*/  UIADD3 UR29, UPT, UPT, -UR29, URZ, URZ ;  /* 0x000000ff1d1d7290 */ /* 0x000fe4000fffe1ff */
[----:B----4-:R-:W-:Y:S01]  /*3b20*/  UISETP.GE.AND UP4, UPT, UR8, 0x1, UPT ;  /* 0x000000010800788c */ /* 0x010fe2000bf86270 */
[----:B------:R-:W-:Y:S01]  /*3b30*/  UMOV UR24, 0x0 ;  /* 0x0000000000187882 */ /* 0x000fe20000000000 */
[----:B------:R-:W-:Y:S01]  /*3b40*/  UMOV UR25, 0x8100010 ;  /* 0x0810001000197882 */ /* 0x000fe20000000000 */
[----:B-1----:R-:W-:-:S15]  /*3b50*/  R2UR UR30, R0 ;  /* 0x00000000001e72ca */ /* 0x002fde00000e0000 */
.L_x_80:
[----:B------:R-:W-:Y:S02]  /*3b60*/  LEA R0, R10, UR17, 0x3 ;  /* 0x000000110a007c11 */ /* 0x000fe4000f8e18ff */
[----:B------:R-:W-:Y:S02]  /*3b70*/  SHF.L.U32 R2, R9, 0x1f, RZ ;  /* 0x0000001f09027819 */ /* 0x000fe400000006ff */
[----:B------:R-:W-:Y:S01]  /*3b80*/  PLOP3.LUT P0, PT, PT, PT, UP4, 0x80, 0x8 ;  /* 0x000000000008781c */ /* 0x000fe20003f0f048 */
[----:B------:R-:W-:Y:S01]  /*3b90*/  VIADD R3, R0, 0x140 ;  /* 0x0000014000037836 */ /* 0x000fe20000000000 */
[----:B-1----:R-:W1:Y:S02]  /*3ba0*/  SYNCS.PHASECHK.TRANS64.TRYWAIT P1, [R0+URZ+0x130], R2 ;  /* 0x00013002000075a7 */ /* 0x002e6400080211ff */
[----:B-1-3--:R-:W-:Y:S09]  /*3bb0*/  @!P1 BRA `(.L_x_74) ;  /* 0x0000004400209947 */ /* 0x00aff20003800000 */
.L_x_157:
[----:B------:R-:W-:Y:S01]  /*3bc0*/  LEA R4, R10, UR17, 0x4 ;  /* 0x000000110a047c11 */ /* 0x000fe2000f8e20ff */
[----:B------:R-:W-:Y:S01]  /*3bd0*/  @UP4 ULEA UR4, UR14, UR17, 0x3 ;  /* 0x000000110e044291 */ /* 0x000fe2000f8e18ff */
[----:B------:R-:W-:Y:S01]  /*3be0*/  PLOP3.LUT P2, PT, PT, PT, PT, 0x80, 0x8 ;  /* 0x000000000008781c */ /* 0x000fe20003f4f070 */
[----:B------:R-:W-:Y:S01]  /*3bf0*/  ULEA UR22, UR23, UR17, 0x3 ;  /* 0x0000001117167291 */ /* 0x000fe2000f8e18ff */
[----:B------:R-:W-:Y:S01]  /*3c00*/  PRMT R3, RZ, 0x654, R3 ;  /* 0x00000654ff037816 */ /* 0x000fe20000000003 */
[----:B------:R-:W-:Y:S01]  /*3c10*/  ULEA UR18, UR23, UR30, 0x6 ;  /* 0x0000001e17127291 */ /* 0x000fe2000f8e30ff */
[----:B------:R-:W2:Y:S01]  /*3c20*/  LDS.128 R4, [R4+0x1c0] ;  /* 0x0001c00004047984 */ /* 0x000ea20000000c00 */
[----:B-1----:R-:W-:Y:S02]  /*3c30*/  @P0 SHF.L.U32 R2, R8, 0x1f, RZ ;  /* 0x0000001f08020819 */ /* 0x002fe400000006ff */
[----:B------:R-:W-:Y:S01]  /*3c40*/  SHF.L.U32 R0, R11, 0x1f, RZ ;  /* 0x0000001f0b007819 */ /* 0x000fe200000006ff */
[----:B------:R-:W-:Y:S01]  /*3c50*/  @!PT LDS RZ, [RZ] ;  /* 0x00000000fffff984 */ /* 0x000fe20000000800 */
[----:B------:R-:W-:Y:S01]  /*3c60*/  @!PT LDS RZ, [RZ] ;  /* 0x00000000fffff984 */ /* 0x000fe20000000800 */
[----:B------:R-:W-:Y:S01]  /*3c70*/  @!PT LDS RZ, [RZ] ;  /* 0x00000000fffff984 */ /* 0x000fe20000000800 */
[----:B------:R-:W-:Y:S01]  /*3c80*/  @!PT LDS RZ, [RZ] ;  /* 0x00000000fffff984 */ /* 0x000fe20000000800 */
[----:B------:R1:W-:Y:S06]  /*3c90*/  MEMBAR.ALL.CTA ;  /* 0x0000000000007992 */ /* 0x0003ec0000008000 */
[----:B-1----:R-:W1:Y:S02]  /*3ca0*/  FENCE.VIEW.ASYNC.S ;  /* 0x00000000000073c6 */ /* 0x002e640000000000 */
[----:B-1----:R1:W-:Y:S01]  /*3cb0*/  SYNCS.ARRIVE.TRANS64.RED.A1T0 RZ, [R3+URZ], RZ ;  /* 0x000000ff03ff79a7 */ /* 0x0023e200081004ff */
[----:B------:R1:W3:Y:S01]  /*3cc0*/  @P0 SYNCS.PHASECHK.TRANS64.TRYWAIT P2, [UR4], R2 ;  /* 0x00000002ff0005a7 */ /* 0x0002e20008041104 */
[----:B--2---:R-:W-:Y:S01]  /*3cd0*/  LOP3.LUT P1, RZ, R6, 0x1, RZ, 0xc0, !PT ;  /* 0x0000000106ff7812 */ /* 0x004fe2000782c0ff */
[----:B------:R-:W2:Y:S02]  /*3ce0*/  SYNCS.PHASECHK.TRANS64.TRYWAIT P0, [UR22+0x170], R0 ;  /* 0x00017000ff0075a7 */ /* 0x000ea40008001116 */
[----:B-123--:R-:W-:Y:S10]  /*3cf0*/  @!P0 BRA `(.L_x_75) ;  /* 0x0000004000e48947 */ /* 0x00eff40003800000 */
.L_x_159:
[----:B------:R-:W-:Y:S01]  /*3d00*/  IADD3 R10, PT, PT, R10, 0x1, RZ ;  /* 0x000000010a0a7810 */ /* 0x000fe20007ffe0ff */
[----:B------:R-:W-:Y:S06]  /*3d10*/  BRA.U !UP4, `(.L_x_76) ;  /* 0x000000010c987547 */ /* 0x000fec000b800000 */
[----:B------:R-:W-:Y:S01]  /*3d20*/  UPLOP3.LUT UP2, UPT, UPT, UPT, UPT, 0x40, 0x4 ;  /* 0x000000000004789c */ /* 0x000fe20003f4e870 */
[----:B------:R-:W-:Y:S01]  /*3d30*/  UMOV UR16, UR29 ;  /* 0x0000001d00107c82 */ /* 0x000fe20008000000 */
[----:B------:R-:W-:Y:S01]  /*3d40*/  UMOV UR15, UR28 ;  /* 0x0000001c000f7c82 */ /* 0x000fe20008000000 */
[----:B------:R-:W-:-:S08]  /*3d50*/  UMOV UR6, UR14 ;  /* 0x0000000e00067c82 */ /* 0x000fd00008000000 */
.L_x_79:
[----:B------:R-:W-:Y:S02]  /*3d60*/  UIADD3 UR16, UPT, UPT, UR16, 0x1, URZ ;  /* 0x0000000110107890 */ /* 0x000fe4000fffe0ff */
[----:B--2---:R-:W-:Y:S02]  /*3d70*/  ULEA UR5, UR6, UR17, 0x3 ;  /* 0x0000001106057291 */ /* 0x004fe4000f8e18ff */
[----:B------:R-:W-:Y:S01]  /*3d80*/  UISETP.NE.AND UP3, UPT, UR16, URZ, UPT ;  /* 0x000000ff1000728c */ /* 0x000fe2000bf65270 */
[----:B---3--:R-:W-:Y:S10]  /*3d90*/  @P2 BRA `(.L_x_77) ;  /* 0x00000000000c2947 */ /* 0x008ff40003800000 */
[----:B-1----:R-:W-:Y:S04]  /*3da0*/  SHF.L.U32 R2, R8, 0x1f, RZ ;  /* 0x0000001f08027819 */ /* 0x002fe800000006ff */
[----:B------:R-:W1:Y:S02]  /*3db0*/  SYNCS.PHASECHK.TRANS64.TRYWAIT P0, [UR5], R2 ;  /* 0x00000002ff0075a7 */ /* 0x000e640008001105 */
[----:B-1----:R-:W-:Y:S05]  /*3dc0*/  @!P0 BRA `(.L_x_78) ;  /* 0x0000004000c88947 */ /* 0x002fea0003800000 */
.L_x_77:
[----:B------:R-:W-:Y:S01]  /*3dd0*/  UISETP.NE.AND UP0, UPT, UR15, 0x1, UPT ;  /* 0x000000010f00788c */ /* 0x000fe2000bf05270 */
[----:B------:R-:W-:Y:S01]  /*3de0*/  PLOP3.LUT P2, PT, PT, PT, PT, 0x80, 0x8 ;  /* 0x000000000008781c */ /* 0x000fe20003f4f070 */
[----:B------:R-:W-:Y:S02]  /*3df0*/  UIADD3 UR4, UPT, UPT, UR6, 0x1, URZ ;  /* 0x0000000106047890 */ /* 0x000fe4000fffe0ff */
[----:B------:R-:W-:Y:S02]  /*3e00*/  ULEA UR12, UR6, UR21, 0x8 ;  /* 0x00000015060c7291 */ /* 0x000fe4000f8e40ff */
[----:B------:R-:W-:Y:S01]  /*3e10*/  UISETP.NE.AND UP1, UPT, UR4, 0x11, UPT ;  /* 0x000000110400788c */ /* 0x000fe2000bf25270 */
[----:B------:R-:W-:Y:S01]  /*3e20*/  PLOP3.LUT P0, PT, PT, PT, UP0, 0x80, 0x8 ;  /* 0x000000000008781c */ /* 0x000fe20003f0f008 */
[----:B------:R-:W-:Y:S02]  /*3e30*/  UIADD3 UR10, UPT, UPT, UR12, 0x2, URZ ;  /* 0x000000020c0a7890 */ /* 0x000fe4000fffe0ff */
[----:B------:R-:W-:Y:S02]  /*3e40*/  USEL UR7, URZ, 0x1, UP1 ;  /* 0x00000001ff077887 */ /* 0x000fe40008800000 */
[----:B------:R-:W-:Y:S02]  /*3e50*/  USEL UR14, UR4, URZ, UP1 ;  /* 0x000000ff040e7287 */ /* 0x000fe40008800000 */
[----:B------:R-:W-:Y:S02]  /*3e60*/  UIADD3 UR15, UPT, UPT, UR15, -0x1, URZ ;  /* 0xffffffff0f0f7890 */ /* 0x000fe4000fffe0ff */
[----:B------:R-:W-:Y:S01]  /*3e70*/  @UP0 ULEA UR4, UR14, UR17, 0x3 ;  /* 0x000000110e040291 */ /* 0x000fe2000f8e18ff */
[----:B------:R-:W-:Y:S01]  /*3e80*/  LOP3.LUT R8, R8, UR7, RZ, 0x3c, !PT ;  /* 0x0000000708087c12 */ /* 0x000fe2000f8e3cff */
[----:B------:R-:W-:Y:S01]  /*3e90*/  UIADD3 UR7, UPT, UPT, UR5, 0x88, URZ ;  /* 0x0000008805077890 */ /* 0x000fe2000fffe0ff */
[----:B------:R-:W-:Y:S02]  /*3ea0*/  UMOV UR13, 0x80004020 ;  /* 0x80004020000d7882 */ /* 0x000fe40000000000 */
[----:B-1----:R-:W-:Y:S01]  /*3eb0*/  @P0 SHF.L.U32 R0, R8, 0x1f, RZ ;  /* 0x0000001f08000819 */ /* 0x002fe200000006ff */
[----:B------:R-:W-:Y:S01]  /*3ec0*/  UMOV UR5, 0x80004020 ;  /* 0x8000402000057882 */ /* 0x000fe20000000000 */
[----:B------:R-:W-:Y:S01]  /*3ed0*/  UMOV UR11, 0x80004020 ;  /* 0x80004020000b7882 */ /* 0x000fe20000000000 */
[----:B------:R-:W-:Y:S01]  /*3ee0*/  UMOV UR9, 0x80004020 ;  /* 0x8000402000097882 */ /* 0x000fe20000000000 */
[----:B------:R2:W3:Y:S01]  /*3ef0*/  @P0 SYNCS.PHASECHK.TRANS64.TRYWAIT P2, [UR4], R0 ;  /* 0x00000000ff0005a7 */ /* 0x0004e20008041104 */
[----:B------:R-:W-:Y:S03]  /*3f00*/  ULEA UR4, UR6, UR20, 0x9 ;  /* 0x0000001406047291 */ /* 0x000fe6000f8e48ff */
[----:B------:R-:W-:Y:S01]  /*3f10*/  UMOV UR6, UR14 ;  /* 0x0000000e00067c82 */ /* 0x000fe20008000000 */
[----:B------:R-:W-:Y:S05]  /*3f20*/  UIADD3 UR8, UPT, UPT, UR4, 0x2, URZ ;  /* 0x0000000204087890 */ /* 0x000fea000fffe0ff */
[----:B------:R2:W-:Y:S01]  /*3f30*/  UTCQMMA gdesc[UR4], gdesc[UR12], tmem[UR18], tmem[UR26], idesc[UR27], UP2 ;  /* 0x00ff1a0c040075ea */ /* 0x0005e20009000312 */
[----:B------:R-:W-:Y:S03]  /*3f40*/  UPLOP3.LUT UP2, UPT, UPT, UPT, UPT, 0x80, 0x8 ;  /* 0x000000000008789c */ /* 0x000fe60003f4f070 */
[----:B------:R2:W-:Y:S01]  /*3f50*/  UTCQMMA gdesc[UR8], gdesc[UR10], tmem[UR18], tmem[UR24], idesc[UR25], UPT ;  /* 0x00ff180a080075ea */ /* 0x0005e2000b800312 */
[----:B------:R2:W-:Y:S01]  /*3f60*/  UTCBAR.MULTICAST [UR7], URZ, UR19 ;  /* 0x000000ff070073e9 */ /* 0x0005e20008000813 */
[----:B------:R-:W-:Y:S06]  /*3f70*/  BRA.U UP3, `(.L_x_79) ;  /* 0xfffffffd03787547 */ /* 0x000fec000b83ffff */
.L_x_76:
[----:B--2---:R-:W-:Y:S01]  /*3f80*/  UIADD3 UR4, UPT, UPT, UR23, 0x1, URZ ;  /* 0x0000000117047890 */ /* 0x004fe2000fffe0ff */
[C---:B------:R-:W-:Y:S01]  /*3f90*/  ISETP.NE.AND P0, PT, R10.reuse, 0x2, PT ;  /* 0x000000020a00780c */ /* 0x040fe20003f05270 */
[----:B------:R-:W-:Y:S02]  /*3fa0*/  UIADD3 UR5, UPT, UPT, UR22, 0x150, URZ ;  /* 0x0000015016057890 */ /* 0x000fe4000fffe0ff */
[----:B------:R-:W-:Y:S01]  /*3fb0*/  UISETP.NE.AND UP0, UPT, UR4, 0x4, UPT ;  /* 0x000000040400788c */ /* 0x000fe2000bf05270 */
[----:B-1----:R-:W-:Y:S02]  /*3fc0*/  SEL R0, RZ, 0x1, P0 ;  /* 0x00000001ff007807 */ /* 0x002fe40000000000 */
[----:B------:R-:W-:Y:S01]  /*3fd0*/  SEL R10, R10, RZ, P0 ;  /* 0x000000ff0a0a7207 */ /* 0x000fe20000000000 */
[----:B------:R-:W-:Y:S01]  /*3fe0*/  USEL UR6, URZ, 0x1, UP0 ;  /* 0x00000001ff067887 */ /* 0x000fe20008000000 */
[----:B------:R-:W-:Y:S01]  /*3ff0*/  LOP3.LUT R9, R9, R0, RZ, 0x3c, !PT ;  /* 0x0000000009097212 */ /* 0x000fe200078e3cff */
[----:B------:R-:W-:Y:S01]  /*4000*/  USEL UR23, UR4, URZ, UP0 ;  /* 0x000000ff04177287 */ /* 0x000fe20008000000 */
[----:B------:R1:W-:Y:S03]  /*4010*/  UTCBAR [UR5], URZ ;  /* 0x000000ff050073e9 */ /* 0x0003e600080000ff */
[----:B------:R-:W-:Y:S01]  /*4020*/  LOP3.LUT R11, R11, UR6, RZ, 0x3c, !PT ;  /* 0x000000060b0b7c12 */ /* 0x000fe2000f8e3cff */
[----:B------:R-:W-:Y:S07]  /*4030*/  @P1 BRA `(.L_x_80) ;  /* 0xfffffff800c81947 */ /* 0x000fee000383ffff */
[----:B------:R-:W2:Y:S01]  /*4040*/  S2UR UR8, SR_CgaCtaId ;  /* 0x00000000000879c3 */ /* 0x000ea20000008800 */
[----:B------:R-:W-:Y:S01]  /*4050*/  ELECT P0, URZ, PT ;  /* 0x0000000000ff782f */ /* 0x000fe20003800000 */
[----:B------:R-:W-:Y:S01]  /*4060*/  IMAD.MOV.U32 R0, RZ, RZ, 0x1 ;  /* 0x00000001ff007424 */ /* 0x000fe200078e00ff */
[----:B------:R-:W-:Y:S01]  /*4070*/  UIADD3 UR17, UPT, UPT, UR17, 0x170, URZ ;  /* 0x0000017011117890 */ /* 0x000fe2000fffe0ff */
[----:B------:R-:W-:Y:S01]  /*4080*/  SHF.L.U32 R2, R11, 0x1f, RZ ;  /* 0x0000001f0b027819 */ /* 0x000fe200000006ff */
[----:B------:R-:W-:-:S03]  /*4090*/  UMOV UR4, 0x40 ;  /* 0x0000004000047882 */ /* 0x000fc60000000000 */
[----:B------:R-:W-:Y:S01]  /*40a0*/  UVIRTCOUNT.DEALLOC.SMPOOL 0x80 ;  /* 0x000000800000784c */ /* 0x000fe20000000000 */
[----:B--2---:R-:W-:Y:S02]  /*40b0*/  ULEA UR8, UR8, UR4, 0x18 ;  /* 0x0000000408087291 */ /* 0x004fe4000f8ec0ff */
[----:B------:R-:W-:-:S07]  /*40c0*/  ULEA UR4, UR23, UR17, 0x3 ;  /* 0x0000001117047291 */ /* 0x000fce000f8e18ff */
[----:B------:R2:W-:Y:S02]  /*40d0*/  @P0 STS.U8 [UR8+0x1c], R0 ;  /* 0x00001c00ff000988 */ /* 0x0005e40008000008 */
[----:B------:R-:W4:Y:S02]  /*40e0*/  SYNCS.PHASECHK.TRANS64.TRYWAIT P0, [UR4], R2 ;  /* 0x00000002ff0075a7 */ /* 0x000f240008001104 */
[----:B--2-4-:R-:W-:Y:S05]  /*40f0*/  @!P0 BRA `(.L_x_81) ;  /* 0x0000004000148947 */ /* 0x014fea0003800000 */
.L_x_162:
[----:B------:R-:W-:-:S04]  /*4100*/  UIADD3 UR4, UPT, UPT, UR23, 0x1, URZ ;  /* 0x0000000117047890 */ /* 0x000fc8000fffe0ff */
[----:B------:R-:W-:-:S04]  /*4110*/  UISETP.NE.AND UP0, UPT, UR4, 0x4, UPT ;  /* 0x000000040400788c */ /* 0x000fc8000bf05270 */
[----:B------:R-:W-:Y:S02]  /*4120*/  USEL UR6, URZ, 0x1, UP0 ;  /* 0x00000001ff067887 */ /* 0x000fe40008000000 */
[----:B------:R-:W-:-:S04]  /*4130*/  USEL UR4, UR4, URZ, UP0 ;  /* 0x000000ff04047287 */ /* 0x000fc80008000000 */
[----:B-1----:R-:W-:Y:S01]  /*4140*/  ULEA UR5, UR4, UR17, 0x3 ;  /* 0x0000001104057291 */ /* 0x002fe2000f8e18ff */
[----:B--2---:R-:W-:-:S04]  /*4150*/  LOP3.LUT R2, R11, UR6, RZ, 0x3c, !PT ;  /* 0x000000060b027c12 */ /* 0x004fc8000f8e3cff */
[----:B------:R-:W-:-:S04]  /*4160*/  SHF.L.U32 R3, R2, 0x1f, RZ ;  /* 0x0000001f02037819 */ /* 0x000fc800000006ff */
[----:B------:R-:W1:Y:S02]  /*4170*/  SYNCS.PHASECHK.TRANS64.TRYWAIT P0, [UR5], R3 ;  /* 0x00000003ff0075a7 */ /* 0x000e640008001105 */
[----:B-1----:R-:W-:Y:S05]  /*4180*/  @!P0 BRA `(.L_x_82) ;  /* 0x0000004000088947 */ /* 0x002fea0003800000 */
.L_x_164:
        /* <DEDUP_REMOVED lines=9> */
.L_x_166:
[----:B------:R-:W-:-:S04]  /*4220*/  UIADD3 UR4, UPT, UPT, UR4, 0x1, URZ ;  /* 0x0000000104047890 */ /* 0x000fc8000fffe0ff */
[----:B------:R-:W-:-:S04]  /*4230*/  UISETP.NE.AND UP0, UPT, UR4, 0x4, UPT ;  /* 0x000000040400788c */ /* 0x000fc8000bf05270 */
[----:B------:R-:W-:Y:S02]  /*4240*/  USEL UR5, URZ, 0x1, UP0 ;  /* 0x00000001ff057887 */ /* 0x000fe40008000000 */
[----:B------:R-:W-:-:S04]  /*4250*/  USEL UR4, UR4, URZ, UP0 ;  /* 0x000000ff04047287 */ /* 0x000fc80008000000 */
[----:B------:R-:W-:Y:S01]  /*4260*/  ULEA UR4, UR4, UR17, 0x3 ;  /* 0x0000001104047291 */ /* 0x000fe2000f8e18ff */
[----:B------:R-:W-:-:S04]  /*4270*/  LOP3.LUT R2, R2, UR5, RZ, 0x3c, !PT ;  /* 0x0000000502027c12 */ /* 0x000fc8000f8e3cff */
[----:B------:R-:W-:-:S04]  /*4280*/  SHF.L.U32 R2, R2, 0x1f, RZ ;  /* 0x0000001f02027819 */ /* 0x000fc800000006ff */
[----:B------:R-:W2:Y:S02]  /*4290*/  SYNCS.PHASECHK.TRANS64.TRYWAIT P0, [UR4], R2 ;  /* 0x00000002ff0075a7 */ /* 0x000ea40008001104 */
[----:B--2---:R-:W-:Y:S05]  /*42a0*/  @!P0 BRA `(.L_x_84) ;  /* 0x0000003c00f08947 */ /* 0x004fea0003800000 */
.L_x_168:
[----:B------:R-:W-:Y:S01]  /*42b0*/  NOP ;  /* 0x0000000000007918 */ /* 0x000fe20000000000 */
[----:B-1----:R-:W1:Y:S01]  /*42c0*/  LDS R0, [UR8+0x14] ;  /* 0x00001408ff007984 */ /* 0x002e620008000800 */
[----:B------:R-:W-:Y:S01]  /*42d0*/  ULOP3.LUT UR4, UR30, 0xffff, URZ, 0xc0, !UPT ;  /* 0x0000ffff1e047892 */ /* 0x000fe2000f8ec0ff */
[----:B------:R-:W-:Y:S01]  /*42e0*/  UMOV UR5, 0xffff ;  /* 0x0000ffff00057882 */ /* 0x000fe20000000000 */
[----:B------:R-:W-:Y:S02]  /*42f0*/  UMOV UR6, 0x1 ;  /* 0x0000000100067882 */ /* 0x000fe40000000000 */
[----:B------:R-:W-:-:S04]  /*4300*/  USHF.R.U32.HI UR4, URZ, 0x5, UR4 ;  /* 0x00000005ff047899 */ /* 0x000fc80008011604 */
[----:B------:R-:W-:Y:S02]  /*4310*/  USHF.L.U32 UR5, UR5, UR4, URZ ;  /* 0x0000000405057299 */ /* 0x000fe400080006ff */
[----:B------:R-:W-:-:S04]  /*4320*/  USHF.L.U32 UR4, UR6, UR4, URZ ;  /* 0x0000000406047299 */ /* 0x000fc800080006ff */
[----:B-1----:R-:W-:-:S04]  /*4330*/  LOP3.LUT R0, R0, UR5, RZ, 0xc0, !PT ;  /* 0x0000000500007c12 */ /* 0x002fc8000f8ec0ff */
[----:B------:R-:W-:-:S13]  /*4340*/  ISETP.NE.AND P0, PT, R0, UR5, PT ;  /* 0x0000000500007c0c */ /* 0x000fda000bf05270 */
[----:B------:R-:W-:Y:S05]  /*4350*/  @P0 BRA `(.L_x_85) ;  /* 0x0000000000580947 */ /* 0x000fea0003800000 */
[----:B------:R-:W1:Y:S02]  /*4360*/  LDS R0, [UR8+0x18] ;  /* 0x00001808ff007984 */ /* 0x000e640008000800 */
[----:B-1----:R-:W-:-:S04]  /*4370*/  LOP3.LUT R0, R0, UR4, RZ, 0xc0, !PT ;  /* 0x0000000400007c12 */ /* 0x002fc8000f8ec0ff */
[----:B------:R-:W-:-:S13]  /*4380*/  ISETP.NE.AND P0, PT, R0, UR4, PT ;  /* 0x0000000400007c0c */ /* 0x000fda000bf05270 */
[----:B------:R-:W-:Y:S05]  /*4390*/  @P0 BRA `(.L_x_86) ;  /* 0x00000000003c0947 */ /* 0x000fea0003800000 */
[----:B------:R-:W1:Y:S01]  /*43a0*/  S2R R2, SR_LANEID ;  /* 0x0000000000027919 */ /* 0x000e620000000000 */
[----:B------:R-:W-:-:S06]  /*43b0*/  ULOP3.LUT UR5, URZ, UR5, URZ, 0x33, !UPT ;  /* 0x00000005ff057292 */ /* 0x000fcc000f8e33ff */
[----:B------:R-:W-:-:S04]  /*43c0*/  IMAD.U32 R0, RZ, RZ, UR5 ;  /* 0x00000005ff007e24 */ /* 0x000fc8000f8e00ff */
[----:B------:R2:W4:Y:S02]  /*43d0*/  REDUX UR7, R0 ;  /* 0x00000000000773c4 */ /* 0x0005240000000000 */
[----:B------:R1:W-:Y:S01]  /*43e0*/  UTCATOMSWS.AND URZ, UR5 ;  /* 0x0000000500ff79e3 */ /* 0x0003e20008000000 */
[----:B--2---:R-:W-:Y:S01]  /*43f0*/  LOP3.LUT R0, RZ, UR4, RZ, 0x33, !PT ;  /* 0x00000004ff007c12 */ /* 0x004fe2000f8e33ff */
[----:B------:R-:W-:Y:S02]  /*4400*/  VOTEU.ANY UR4, UPT, PT ;  /* 0x0000000000047886 */ /* 0x000fe400038e0100 */
[----:B------:R-:W-:Y:S02]  /*4410*/  UFLO.U32 UR4, UR4 ;  /* 0x00000004000472bd */ /* 0x000fe400080e0000 */
[----:B------:R-:W2:Y:S04]  /*4420*/  REDUX UR6, R0 ;  /* 0x00000000000673c4 */ /* 0x000ea80000000000 */
[----:B-1----:R-:W-:-:S02]  /*4430*/  ISETP.EQ.U32.AND P0, PT, R2, UR4, PT ;  /* 0x0000000402007c0c */ /* 0x002fc4000bf02070 */
[----:B----4-:R-:W-:-:S11]  /*4440*/  MOV R2, UR7 ;  /* 0x0000000700027c02 */ /* 0x010fd60008000f00 */
[----:B------:R1:W-:Y:S01]  /*4450*/  @P0 ATOMS.AND RZ, [UR8+0x14], R2 ;  /* 0x00001402ffff098c */ /* 0x0003e2000a800008 */
[----:B--2---:R-:W-:-:S05]  /*4460*/  IMAD.U32 R0, RZ, RZ, UR6 ;  /* 0x00000006ff007e24 */ /* 0x004fca000f8e00ff */
[----:B------:R1:W-:Y:S01]  /*4470*/  @P0 ATOMS.AND RZ, [UR8+0x18], R0 ;  /* 0x00001800ffff098c */ /* 0x0003e2000a800008 */
[----:B------:R-:W-:Y:S05]  /*4480*/  BRA `(.L_x_87) ;  /* 0x0000000000147947 */ /* 0x000fea0003800000 */
.L_x_86:
[----:B------:R-:W-:Y:S02]  /*4490*/  MOV R2, 0x44b0 ;  /* 0x000044b000027802 */ /* 0x000fe40000000f00 */
[----:B---3-5:R-:W-:Y:S05]  /*44a0*/  CALL.REL.NOINC `($__internal_0_$__cuda_sm10x_tcgen05_guardrail_trap_col_being_dealloced_not_returned_by_alloc) ;  /* 0x00000040000c7944 */ /* 0x028fea0003c00000 */
[----:B------:R-:W-:Y:S05]  /*44b0*/  BRA `(.L_x_87) ;  /* 0x0000000000087947 */ /* 0x000fea0003800000 */
.L_x_85:
[----:B------:R-:W-:Y:S02]  /*44c0*/  MOV R2, 0x44e0 ;  /* 0x000044e000027802 */ /* 0x000fe40000000f00 */
[----:B---3-5:R-:W-:Y:S05]  /*44d0*/  CALL.REL.NOINC `($__internal_2_$__cuda_sm10x_tcgen05_guardrail_trap_unallocated_columns_being_dealloced) ;  /* 0x0000004000187944 */ /* 0x028fea0003c00000 */
.L_x_87:
[----:B------:R-:W-:Y:S01]  /*44e0*/  NOP ;  /* 0x0000000000007918 */ /* 0x000fe20000000000 */
[----:B------:R-:W-:Y:S05]  /*44f0*/  EXIT ;  /* 0x000000000000794d */ /* 0x000fea0003800000 */
.L_x_69:
[----:B------:R-:W-:-:S09]  /*4500*/  UISETP.NE.OR UP0, UPT, UR22, 0x3, !UP3 ;  /* 0x000000031600788c */ /* 0x000fd2000df05670 */
[----:B------:R-:W-:Y:S05]  /*4510*/  BRA.U UP0, `(.L_x_88) ;  /* 0x0000000d00087547 */ /* 0x000fea000b800000 */
[----:B------:R-:W1:Y:S01]  /*4520*/  LDCU UR26, c[0x0][0x370] ;  /* 0x00006e00ff1a77ac */ /* 0x000e620008000800 */
[----:B------:R-:W2:Y:S01]  /*4530*/  LDC.64 R16, c[0x0][0x348] ;  /* 0x0000d200ff107b82 */ /* 0x000ea20000000a00 */
[----:B------:R-:W-:Y:S02]  /*4540*/  HFMA2 R13, -RZ, RZ, 0, 0 ;  /* 0x00000000ff0d7431 */ /* 0x000fe400000001ff */
[----:B------:R-:W-:Y:S01]  /*4550*/  IMAD.MOV.U32 R15, RZ, RZ, 0x1 ;  /* 0x00000001ff0f7424 */ /* 0x000fe200078e00ff */
[----:B------:R-:W1:Y:S01]  /*4560*/  LDCU.128 UR28, c[0x0][0xb10] ;  /* 0x00016200ff1c77ac */ /* 0x000e620008000c00 */
[----:B------:R-:W-:Y:S01]  /*4570*/  IMAD.MOV.U32 R14, RZ, RZ, RZ ;  /* 0x000000ffff0e7224 */ /* 0x000fe200078e00ff */
[----:B------:R-:W-:Y:S01]  /*4580*/  MOV R12, 0x2000 ;  /* 0x00002000000c7802 */ /* 0x000fe20000000f00 */
[----:B------:R-:W3:Y:S01]  /*4590*/  LDCU UR25, c[0x0][0x374] ;  /* 0x00006e80ff1977ac */ /* 0x000ee20008000800 */
[----:B------:R-:W4:Y:S01]  /*45a0*/  LDC.64 R2, c[0x0][0x888] ;  /* 0x00022200ff027b82 */ /* 0x000f220000000a00 */
[----:B------:R-:W3:Y:S01]  /*45b0*/  LDCU UR16, c[0x0][0xb0c] ;  /* 0x00016180ff1077ac */ /* 0x000ee20008000800 */
[----:B------:R-:W2:Y:S06]  /*45c0*/  LDCU UR35, c[0x0][0xb20] ;  /* 0x00016400ff2377ac */ /* 0x000eac0008000800 */
[----:B------:R-:W4:Y:S01]  /*45d0*/  LDC.64 R4, c[0x0][0x890] ;  /* 0x00022400ff047b82 */ /* 0x000f220000000a00 */
[----:B------:R-:W2:Y:S01]  /*45e0*/  LDCU UR4, c[0x0][0xb30] ;  /* 0x00016600ff0477ac */ /* 0x000ea20008000800 */
[----:B------:R-:W-:Y:S01]  /*45f0*/  UMOV UR17, 0x400 ;  /* 0x0000040000117882 */ /* 0x000fe20000000000 */
[----:B-1----:R-:W-:-:S02]  /*4600*/  UIMAD.WIDE.U32 UR6, UR26, UR28, URZ ;  /* 0x0000001c1a0672a5 */ /* 0x002fc4000f8e00ff */
[----:B---3--:R-:W-:Y:S02]  /*4610*/  UIMAD.WIDE.U32 UR8, UR25, UR31, URZ ;  /* 0x0000001f190872a5 */ /* 0x008fe4000f8e00ff */
[----:B------:R-:W-:Y:S02]  /*4620*/  ULEA UR17, UR61, UR17, 0x18 ;  /* 0x000000113d117291 */ /* 0x000fe4000f8ec0ff */
[----:B------:R-:W-:Y:S02]  /*4630*/  UPLOP3.LUT UP3, UPT, UPT, UPT, UPT, 0x40, 0x4 ;  /* 0x000000000004789c */ /* 0x000fe40003f6e870 */
[----:B------:R-:W-:Y:S01]  /*4640*/  UIADD3 UR27, UPT, UPT, UR17, 0x110, URZ ;  /* 0x00000110111b7890 */ /* 0x000fe2000fffe0ff */
[----:B------:R-:W-:Y:S01]  /*4650*/  UMOV UR6, UR7 ;  /* 0x0000000700067c82 */ /* 0x000fe20008000000 */
[----:B------:R-:W-:Y:S01]  /*4660*/  UMOV UR32, UR9 ;  /* 0x0000000900207c82 */ /* 0x000fe20008000000 */
[----:B------:R-:W-:Y:S02]  /*4670*/  UISETP.GE.AND UP0, UPT, UR40, 0x1, UPT ;  /* 0x000000012800788c */ /* 0x000fe4000bf06270 */
[----:B------:R-:W-:Y:S01]  /*4680*/  UISETP.NE.AND UP4, UPT, UR40, 0x1, UPT ;  /* 0x000000012800788c */ /* 0x000fe2000bf85270 */
[----:B------:R-:W1:Y:S01]  /*4690*/  LDCU.64 UR14, c[0x0][0xb28] ;  /* 0x00016500ff0e77ac */ /* 0x000e620008000a00 */
[----:B------:R-:W-:-:S02]  /*46a0*/  UISETP.NE.AND UP6, UPT, UR16, 0x1, UPT ;  /* 0x000000011000788c */ /* 0x000fc4000bfc5270 */
[----:B------:R-:W-:Y:S02]  /*46b0*/  UISETP.NE.AND UP5, UPT, UR30, 0x1, UPT ;  /* 0x000000011e00788c */ /* 0x000fe4000bfa5270 */
[----:B------:R-:W-:Y:S02]  /*46c0*/  UPRMT UR27, UR61, 0x654, UR27 ;  /* 0x000006543d1b7896 */ /* 0x000fe4000800001b */
[----:B------:R-:W-:Y:S02]  /*46d0*/  USHF.R.U32.HI UR33, URZ, UR29, UR6 ;  /* 0x0000001dff217299 */ /* 0x000fe40008011606 */
[----:B--2---:R-:W-:Y:S02]  /*46e0*/  USHF.R.U32.HI UR32, URZ, UR35, UR32 ;  /* 0x00000023ff207299 */ /* 0x004fe40008011620 */
[----:B------:R-:W-:-:S11]  /*46f0*/  UISETP.NE.AND UP2, UPT, UR4, 0x1, UPT ;  /* 0x000000010400788c */ /* 0x000fd6000bf45270 */
.L_x_96:
[C---:B------:R-:W-:Y:S02]  /*4700*/  LEA R7, R14.reuse, UR17, 0x3 ;  /* 0x000000110e077c11 */ /* 0x040fe4000f8e18ff */
[----:B------:R-:W-:Y:S02]  /*4710*/  SHF.L.U32 R0, R13, 0x1f, RZ ;  /* 0x0000001f0d007819 */ /* 0x000fe400000006ff */
[----:B------:R-:W-:Y:S02]  /*4720*/  LEA R8, R14, UR17, 0x4 ;  /* 0x000000110e087c11 */ /* 0x000fe4000f8e20ff */
[----:B--2---:R-:W2:Y:S02]  /*4730*/  SYNCS.PHASECHK.TRANS64.TRYWAIT P0, [R7+URZ+0x130], R0 ;  /* 0x00013000070075a7 */ /* 0x004ea400080011ff */
[----:B--2---:R-:W-:Y:S05]  /*4740*/  @!P0 BRA `(.L_x_89) ;  /* 0x0000003800e08947 */ /* 0x004fea0003800000 */
.L_x_169:
[----:B------:R-:W3:Y:S01]  /*4750*/  LDS.128 R8, [R8+0x1c0] ;  /* 0x0001c00008087984 */ /* 0x000ee20000000c00 */
[----:B------:R-:W-:Y:S01]  /*4760*/  UISETP.GE.AND UP0, UPT, UR40, 0x1, UPT ;  /* 0x000000012800788c */ /* 0x000fe2000bf06270 */
[----:B------:R-:W-:Y:S01]  /*4770*/  @!PT LDS RZ, [RZ] ;  /* 0x00000000fffff984 */ /* 0x000fe20000000800 */
[----:B------:R-:W-:Y:S01]  /*4780*/  @!PT LDS RZ, [RZ] ;  /* 0x00000000fffff984 */ /* 0x000fe20000000800 */
[----:B------:R-:W-:Y:S01]  /*4790*/  @!PT LDS RZ, [RZ] ;  /* 0x00000000fffff984 */ /* 0x000fe20000000800 */
[----:B------:R-:W-:Y:S01]  /*47a0*/  @!PT LDS RZ, [RZ] ;  /* 0x00000000fffff984 */ /* 0x000fe20000000800 */
[----:B------:R1:W-:Y:S06]  /*47b0*/  MEMBAR.ALL.CTA ;  /* 0x0000000000007992 */ /* 0x0003ec0000008000 */
[----:B-1----:R-:W1:Y:S01]  /*47c0*/  FENCE.VIEW.ASYNC.S ;  /* 0x00000000000073c6 */ /* 0x002e620000000000 */
[----:B---3--:R-:W-:Y:S11]  /*47d0*/  LOP3.LUT P0, RZ, R10, 0x1, RZ, 0xc0, !PT ;  /* 0x000000010aff7812 */ /* 0x008ff6000780c0ff */
[----:B------:R-:W-:Y:S02]  /*47e0*/  @!UPT UIADD3 URZ, UPT, UPT, URZ, URZ, URZ ;  /* 0x000000fffffff290 */ /* 0x000fe4000fffe0ff */
[----:B-1----:R-:W-:Y:S01]  /*47f0*/  VOTEU.ANY UP1, P0 ;  /* 0x0000000000ff7886 */ /* 0x002fe20000020100 */
[----:B------:R-:W-:Y:S11]  /*4800*/  PLOP3.LUT P0, PT, PT, PT, UP1, 0x80, 0x8 ;  /* 0x000000000008781c */ /* 0x000ff60003f0f018 */
[----:B------:R-:W-:Y:S02]  /*4810*/  @!UPT UIADD3 URZ, UPT, UPT, URZ, URZ, URZ ;  /* 0x000000fffffff290 */ /* 0x000fe4000fffe0ff */
[----:B--2---:R-:W-:Y:S02]  /*4820*/  @P0 SHF.R.U32.HI R0, RZ, 0x10, R9 ;  /* 0x00000010ff000819 */ /* 0x004fe40000011609 */
[----:B------:R-:W-:Y:S02]  /*4830*/  @P0 MOV R6, R8 ;  /* 0x0000000800060202 */ /* 0x000fe40000000f00 */
[----:B------:R-:W-:Y:S01]  /*4840*/  @P0 R2UR UR4, R0 ;  /* 0x00000000000402ca */ /* 0x000fe200000e0000 */
[----:B------:R-:W-:Y:S01]  /*4850*/  VIADD R0, R7, 0x140 ;  /* 0x0000014007007836 */ /* 0x000fe20000000000 */
[----:B------:R-:W-:Y:S02]  /*4860*/  @P0 LOP3.LUT R8, R9, 0xffff, RZ, 0xc0, !PT ;  /* 0x0000ffff09080812 */ /* 0x000fe400078ec0ff */
[----:B------:R-:W-:Y:S02]  /*4870*/  @P0 R2UR UR6, R6 ;  /* 0x00000000060602ca */ /* 0x000fe400000e0000 */
[----:B------:R-:W-:Y:S02]  /*4880*/  PRMT R0, RZ, 0x654, R0 ;  /* 0x00000654ff007816 */ /* 0x000fe40000000000 */
[----:B------:R-:W-:Y:S02]  /*4890*/  @P0 R2UR UR5, R8 ;  /* 0x00000000080502ca */ /* 0x000fe400000e0000 */
[----:B------:R1:W-:Y:S03]  /*48a0*/  SYNCS.ARRIVE.TRANS64.RED.A1T0 RZ, [R0+URZ], RZ ;  /* 0x000000ff00ff79a7 */ /* 0x0003e600081004ff */
[----:B------:R-:W-:Y:S04]  /*48b0*/  @UP1 UMOV UR24, UR4 ;  /* 0x0000000400181c82 */ /* 0x000fe80008000000 */
[----:B------:R-:W-:Y:S04]  /*48c0*/  @UP1 UMOV UR13, UR6 ;  /* 0x00000006000d1c82 */ /* 0x000fe80008000000 */
[----:B------:R-:W-:Y:S01]  /*48d0*/  @UP1 UMOV UR7, UR5 ;  /* 0x0000000500071c82 */ /* 0x000fe20008000000 */
[----:B------:R-:W-:Y:S05]  /*48e0*/  BRA.U !UP0, `(.L_x_90) ;  /* 0x0000000108a47547 */ /* 0x000fea000b800000 */
[----:B------:R-:W-:Y:S02]  /*48f0*/  UIMAD.WIDE.U32 UR10, UR7, UR31, URZ ;  /* 0x0000001f070a72a5 */ /* 0x000fe4000f8e00ff */
[----:B------:R-:W-:Y:S02]  /*4900*/  UIMAD.WIDE.U32 UR18, UR13, UR28, URZ ;  /* 0x0000001c0d1272a5 */ /* 0x000fe4000f8e00ff */
[----:B------:R-:W-:Y:S02]  /*4910*/  USEL UR4, UR25, UR32, !UP5 ;  /* 0x0000002019047287 */ /* 0x000fe4000e800000 */
[----:B------:R-:W-:Y:S02]  /*4920*/  USEL UR8, UR26, UR33, !UP6 ;  /* 0x000000211a087287 */ /* 0x000fe4000f000000 */
[----:B------:R-:W-:Y:S02]  /*4930*/  UIMAD.WIDE.U32 UR20, UR4, UR14, URZ ;  /* 0x0000000e041472a5 */ /* 0x000fe4000f8e00ff */
[----:B------:R-:W-:Y:S01]  /*4940*/  UIMAD.WIDE.U32 UR22, UR8, UR14, URZ ;  /* 0x0000000e081672a5 */ /* 0x000fe2000f8e00ff */
[----:B------:R-:W-:Y:S02]  /*4950*/  UMOV UR5, UR11 ;  /* 0x0000000b00057c82 */ /* 0x000fe40008000000 */
[----:B------:R-:W-:Y:S03]  /*4960*/  USHF.R.U32.HI UR6, URZ, UR35, UR5 ;  /* 0x00000023ff067299 */ /* 0x000fe60008011605 */
[----:B------:R-:W-:Y:S01]  /*4970*/  UMOV UR5, UR19 ;  /* 0x0000001300057c82 */ /* 0x000fe20008000000 */
[----:B------:R-:W-:Y:S02]  /*4980*/  USEL UR6, UR7, UR6, !UP5 ;  /* 0x0000000607067287 */ /* 0x000fe4000e800000 */
[----:B------:R-:W-:Y:S02]  /*4990*/  USHF.R.U32.HI UR9, URZ, UR29, UR5 ;  /* 0x0000001dff097299 */ /* 0x000fe40008011605 */
[----:B------:R-:W-:Y:S01]  /*49a0*/  UIMAD.WIDE.U32 UR10, UR6, UR14, URZ ;  /* 0x0000000e060a72a5 */ /* 0x000fe2000f8e00ff */
[----:B------:R-:W-:Y:S02]  /*49b0*/  UMOV UR5, UR21 ;  /* 0x0000001500057c82 */ /* 0x000fe40008000000 */
[----:B------:R-:W-:Y:S03]  /*49c0*/  @UP4 USHF.R.U32.HI UR4, URZ, UR15, UR5 ;  /* 0x0000000fff044299 */ /* 0x000fe60008011605 */
[----:B------:R-:W-:Y:S01]  /*49d0*/  UMOV UR5, UR23 ;  /* 0x0000001700057c82 */ /* 0x000fe20008000000 */
[----:B------:R-:W-:Y:S02]  /*49e0*/  UIMAD UR4, UR40, UR4, URZ ;  /* 0x00000004280472a4 */ /* 0x000fe4000f8e02ff */
[----:B------:R-:W-:Y:S02]  /*49f0*/  @UP4 USHF.R.U32.HI UR8, URZ, UR15, UR5 ;  /* 0x0000000fff084299 */ /* 0x000fe40008011605 */
[----:B------:R-:W-:Y:S02]  /*4a00*/  USEL UR5, UR13, UR9, !UP6 ;  /* 0x000000090d057287 */ /* 0x000fe4000f000000 */
[----:B------:R-:W-:Y:S02]  /*4a10*/  UIMAD UR9, UR40, UR8, URZ ;  /* 0x00000008280972a4 */ /* 0x000fe4000f8e02ff */
[----:B------:R-:W-:Y:S03]  /*4a20*/  UISETP.GE.AND UP0, UPT, UR6, UR4, UPT ;  /* 0x000000040600728c */ /* 0x000fe6000bf06270 */
[----:B------:R-:W-:Y:S01]  /*4a30*/  UMOV UR4, UR11 ;  /* 0x0000000b00047c82 */ /* 0x000fe20008000000 */
[----:B------:R-:W-:Y:S02]  /*4a40*/  UISETP.GE.OR UP0, UPT, UR5, UR9, UP0 ;  /* 0x000000090500728c */ /* 0x000fe40008706670 */
[----:B------:R-:W-:Y:S02]  /*4a50*/  USHF.R.U32.HI UR4, URZ, UR15, UR4 ;  /* 0x0000000fff047299 */ /* 0x000fe40008011604 */
[----:B------:R-:W-:Y:S02]  /*4a60*/  UIMAD.WIDE.U32 UR10, UR5, UR14, URZ ;  /* 0x0000000e050a72a5 */ /* 0x000fe4000f8e00ff */
[----:B------:R-:W-:Y:S04]  /*4a70*/  USEL UR12, UR6, UR4, !UP4 ;  /* 0x00000004060c7287 */ /* 0x000fe8000e000000 */
[----:B------:R-:W-:Y:S01]  /*4a80*/  UIADD3 UR9, UPT, UPT, -UR12, URZ, URZ ;  /* 0x000000ff0c097290 */ /* 0x000fe2000fffe1ff */
[----:B------:R-:W-:Y:S02]  /*4a90*/  @!UP0 UMOV UR4, UR11 ;  /* 0x0000000b00048c82 */ /* 0x000fe40008000000 */
[----:B------:R-:W-:Y:S02]  /*4aa0*/  @!UP0 USHF.R.U32.HI UR4, URZ, UR15, UR4 ;  /* 0x0000000fff048299 */ /* 0x000fe40008011604 */
[----:B------:R-:W-:Y:S02]  /*4ab0*/  UIMAD UR9, UR40, UR9, UR6 ;  /* 0x00000009280972a4 */ /* 0x000fe4000f8e0206 */
[----:B------:R-:W-:Y:S04]  /*4ac0*/  @!UP0 USEL UR4, UR5, UR4, !UP4 ;  /* 0x0000000405048287 */ /* 0x000fe8000e000000 */
[----:B------:R-:W-:Y:S02]  /*4ad0*/  @!UP0 UIMAD UR9, UR8, UR9, UR4 ;  /* 0x00000009080982a4 */ /* 0x000fe4000f8e0204 */
[----:B------:R-:W-:Y:S02]  /*4ae0*/  @!UP0 UIADD3 UR10, UPT, UPT, UR12, -UR4, URZ ;  /* 0x800000040c0a8290 */ /* 0x000fe4000fffe0ff */
[----:B------:R-:W-:Y:S02]  /*4af0*/  UIADD3 UR4, UPT, UPT, -UR5, URZ, URZ ;  /* 0x000000ff05047290 */ /* 0x000fe4000fffe1ff */
[----:B------:R-:W-:Y:S02]  /*4b00*/  UIADD3 UR8, UPT, UPT, -UR6, URZ, URZ ;  /* 0x000000ff06087290 */ /* 0x000fe4000fffe1ff */
[----:B------:R-:W-:Y:S02]  /*4b10*/  @!UP0 UIMAD UR6, UR10, UR40, UR5 ;  /* 0x000000280a0682a4 */ /* 0x000fe4000f8e0205 */
[----:B------:R-:W-:Y:S02]  /*4b20*/  UIMAD UR13, UR16, UR4, UR13 ;  /* 0x00000004100d72a4 */ /* 0x000fe4000f8e020d */
[----:B------:R-:W-:Y:S01]  /*4b30*/  UIMAD UR7, UR30, UR8, UR7 ;  /* 0x000000081e0772a4 */ /* 0x000fe2000f8e0207 */
[----:B------:R-:W-:Y:S02]  /*4b40*/  @!UP0 UMOV UR5, UR9 ;  /* 0x0000000900058c82 */ /* 0x000fe40008000000 */
[----:B------:R-:W-:Y:S02]  /*4b50*/  UIMAD UR13, UR5, UR16, UR13 ;  /* 0x00000010050d72a4 */ /* 0x000fe4000f8e020d */
[----:B------:R-:W-:Y:S11]  /*4b60*/  UIMAD UR7, UR6, UR30, UR7 ;  /* 0x0000001e060772a4 */ /* 0x000ff6000f8e0207 */
[----:B------:R-:W-:Y:S01]  /*4b70*/  @!UPT UIADD3 URZ, UPT, UPT, URZ, URZ, URZ ;  /* 0x000000fffffff290 */ /* 0x000fe2000fffe0ff */
.L_x_90:
[----:B------:R-:W2:Y:S01]  /*4b80*/  @!UP2 LDCU.128 UR20, c[0x0][0xb10] ;  /* 0x00016200ff14a7ac */ /* 0x000ea20008000c00 */
[C---:B----4-:R-:W-:Y:S02]  /*4b90*/  ISETP.NE.U32.AND P1, PT, R4.reuse, RZ, PT ;  /* 0x000000ff0400720c */ /* 0x050fe40003f25070 */
[----:B------:R-:W-:Y:S02]  /*4ba0*/  ISETP.NE.U32.AND P0, PT, R4, RZ, PT ;  /* 0x000000ff0400720c */ /* 0x000fe40003f05070 */
[C---:B------:R-:W-:Y:S02]  /*4bb0*/  ISETP.NE.AND.EX P1, PT, R5.reuse, RZ, PT, P1 ;  /* 0x000000ff0500720c */ /* 0x040fe40003f25310 */
[----:B------:R-:W-:Y:S01]  /*4bc0*/  ISETP.NE.AND.EX P0, PT, R5, RZ, PT, P0 ;  /* 0x000000ff0500720c */ /* 0x000fe20003f05300 */
[----:B------:R-:W3:Y:S01]  /*4bd0*/  @!UP2 LDCU UR5, c[0x0][0xb0c] ;  /* 0x00016180ff05a7ac */ /* 0x000ee20008000800 */
[----:B------:R-:W-:Y:S01]  /*4be0*/  SHF.L.U32 R6, R15, 0x1f, RZ ;  /* 0x0000001f0f067819 */ /* 0x000fe200000006ff */
[----:B--2---:R-:W-:Y:S07]  /*4bf0*/  UIMAD.WIDE.U32 UR8, UR13, UR20, URZ ;  /* 0x000000140d0872a5 */ /* 0x004fee000f8e00ff */
[----:B------:R-:W-:Y:S01]  /*4c00*/  @!UP2 UMOV UR4, UR9 ;  /* 0x000000090004ac82 */ /* 0x000fe20008000000 */
[----:B---3--:R-:W-:Y:S02]  /*4c10*/  @!UP2 UISETP.NE.AND UP0, UPT, UR5, 0x1, UPT ;  /* 0x000000010500a88c */ /* 0x008fe4000bf05270 */
[----:B------:R-:W-:Y:S02]  /*4c20*/  @!UP2 USHF.R.U32.HI UR4, URZ, UR21, UR4 ;  /* 0x00000015ff04a299 */ /* 0x000fe40008011604 */
[----:B------:R-:W-:Y:S02]  /*4c30*/  UIMAD.WIDE.U32 UR8, UR7, UR23, URZ ;  /* 0x00000017070872a5 */ /* 0x000fe4000f8e00ff */
[----:B------:R-:W-:Y:S02]  /*4c40*/  @!UP2 USEL UR10, UR13, UR4, !UP0 ;  /* 0x000000040d0aa287 */ /* 0x000fe4000c000000 */
[----:B------:R-:W-:Y:S03]  /*4c50*/  @!UP2 UISETP.NE.AND UP0, UPT, UR22, 0x1, UPT ;  /* 0x000000011600a88c */ /* 0x000fe6000bf05270 */
[----:B------:R-:W-:Y:S02]  /*4c60*/  @!UP2 UMOV UR6, UR9 ;  /* 0x000000090006ac82 */ /* 0x000fe40008000000 */
[----:B------:R-:W2:Y:S02]  /*4c70*/  @!UP2 LDCU UR4, c[0x0][0xb20] ;  /* 0x00016400ff04a7ac */ /* 0x000ea40008000800 */
[----:B--2---:R-:W-:Y:S04]  /*4c80*/  @!UP2 USHF.R.U32.HI UR6, URZ, UR4, UR6 ;  /* 0x00000004ff06a299 */ /* 0x004fe80008011606 */
[----:B------:R-:W-:Y:S04]  /*4c90*/  @!UP2 USEL UR6, UR7, UR6, !UP0 ;  /* 0x000000060706a287 */ /* 0x000fe8000c000000 */
[----:B------:R-:W-:Y:S02]  /*4ca0*/  @!UP2 UIADD3 UR4, UPT, UPT, -UR10, UR6, URZ ;  /* 0x000000060a04a290 */ /* 0x000fe4000fffe1ff */
[----:B------:R-:W-:Y:S02]  /*4cb0*/  @!UP2 UIADD3 UR6, UPT, UPT, UR10, -UR6, URZ ;  /* 0x800000060a06a290 */ /* 0x000fe4000fffe0ff */
[----:B------:R-:W-:Y:S02]  /*4cc0*/  @!UP2 UIMAD UR13, UR4, UR5, UR13 ;  /* 0x00000005040da2a4 */ /* 0x000fe4000f8e020d */
[----:B------:R-:W-:Y:S01]  /*4cd0*/  @!UP2 UIMAD UR7, UR6, UR22, UR7 ;  /* 0x000000160607a2a4 */ /* 0x000fe2000f8e0207 */
[----:B------:R-:W-:Y:S11]  /*4ce0*/  BRA.U UP3, `(.L_x_91) ;  /* 0x0000000103107547 */ /* 0x000ff6000b800000 */
[----:B------:R-:W-:Y:S04]  /*4cf0*/  MOV R7, UR34 ;  /* 0x0000002200077c02 */ /* 0x000fe80008000f00 */
[----:B------:R-:W-:Y:S04]  /*4d00*/  SHF.L.U32 R7, R7, 0x1f, RZ ;  /* 0x0000001f07077819 */ /* 0x000fe800000006ff */
[----:B------:R-:W2:Y:S02]  /*4d10*/  SYNCS.PHASECHK.TRANS64.TRYWAIT P2, [UR17+0x128], R7 ;  /* 0x00012807ff0075a7 */ /* 0x000ea40008041111 */
[----:B--2---:R-:W-:Y:S05]  /*4d20*/  @!P2 BRA `(.L_x_92) ;  /* 0x00000034007ca947 */ /* 0x004fea0003800000 */
.L_x_91:
[----:B------:R-:W-:Y:S05]  /*4d30*/  @!P1 BRA `(.L_x_93) ;  /* 0x0000000000309947 */ /* 0x000fea0003800000 */
[----:B------:R-:W-:Y:S01]  /*4d40*/  ISETP.NE.U32.AND P1, PT, R2, RZ, PT ;  /* 0x000000ff0200720c */ /* 0x000fe20003f25070 */
[----:B------:R-:W2:Y:S01]  /*4d50*/  LDCU.64 UR4, c[0x0][0x358] ;  /* 0x00006b00ff0477ac */ /* 0x000ea20008000a00 */
[----:B------:R-:W-:Y:S02]  /*4d60*/  IMAD.MOV.U32 R141, RZ, RZ, 0x1 ;  /* 0x00000001ff8d7424 */ /* 0x000fe400078e00ff */
[----:B------:R-:W-:Y:S11]  /*4d70*/  ISETP.NE.AND.EX P1, PT, R3, RZ, PT, P1 ;  /* 0x000000ff0300720c */ /* 0x000ff60003f25310 */
[----:B------:R-:W-:Y:S02]  /*4d80*/  @!UPT UIADD3 URZ, UPT, UPT, URZ, URZ, URZ ;  /* 0x000000fffffff290 */ /* 0x000fe4000fffe0ff */
[----:B------:R-:W3:Y:S01]  /*4d90*/  @P1 LDC.64 R8, c[0x0][0x888] ;  /* 0x00022200ff081b82 */ /* 0x000ee20000000a00 */
[----:B-1----:R-:W-:Y:S04]  /*4da0*/  @P1 IMAD R0, R4, UR36, RZ ;  /* 0x0000002404001c24 */ /* 0x002fe8000f8e02ff */
[----:B---3--:R-:W-:Y:S04]  /*4db0*/  @P1 IMAD.WIDE R8, R0, 0x4, R8 ;  /* 0x0000000400081825 */ /* 0x008fe800078e0208 */
[----:B------:R-:W-:Y:S01]  /*4dc0*/  HFMA2 R0, -RZ, RZ, 0, 5.9604644775390625e-08 ;  /* 0x00000001ff007431 */ /* 0x000fe200000001ff */
[----:B--2--5:R2:W5:Y:S04]  /*4dd0*/  @P1 LDG.E R71, desc[UR4][R8.64] ;  /* 0x0000000408471981 */ /* 0x024568000c1e1900 */
[----:B------:R-:W-:Y:S01]  /*4de0*/  @!P1 PRMT R141, R0, 0x7610, R141 ;  /* 0x00007610008d9816 */ /* 0x000fe2000000008d */
[----:B--2---:R-:W3:Y:S06]  /*4df0*/  @!P1 LDC R71, c[0x0][0x880] ;  /* 0x00022000ff479b82 */ /* 0x004eec0000000800 */
.L_x_93:
[----:B---3-5:R-:W-:Y:S01]  /*4e00*/  @!P0 FSETP.EQ.AND P1, PT, R71, RZ, PT ;  /* 0x000000ff4700820b */ /* 0x028fe20003f22000 */
[----:B------:R-:W-:Y:S01]  /*4e10*/  @!UPT UIADD3 URZ, UPT, UPT, URZ, URZ, URZ ;  /* 0x000000fffffff290 */ /* 0x000fe2000fffe0ff */
[----:B------:R-:W-:Y:S11]  /*4e20*/  @!P0 BRA `(.L_x_94) ;  /* 0x0000000000188947 */ /* 0x000ff60003800000 */
[----:B------:R-:W-:Y:S02]  /*4e30*/  LOP3.LUT P0, RZ, R141, 0xff, RZ, 0xc0, !PT ;  /* 0x000000ff8dff7812 */ /* 0x000fe4000780c0ff */
[----:B------:R-:W-:Y:S04]  /*4e40*/  ISETP.NE.U32.AND P1, PT, R2, RZ, PT ;  /* 0x000000ff0200720c */ /* 0x000fe80003f25070 */
[----:B------:R-:W-:Y:S04]  /*4e50*/  ISETP.NE.AND.EX P1, PT, R3, RZ, PT, P1 ;  /* 0x000000ff0300720c */ /* 0x000fe80003f25310 */
[----:B------:R-:W-:Y:S03]  /*4e60*/  PLOP3.LUT P1, PT, P1, PT, PT, 0x8, 0x80 ;  /* 0x000000000080781c */ /* 0x000fe60000f2e170 */
[----:B------:R-:W-:Y:S11]  /*4e70*/  @P0 FSETP.EQ.AND P1, PT, R71, RZ, PT ;  /* 0x000000ff4700020b */ /* 0x000ff60003f22000 */
[----:B------:R-:W-:Y:S02]  /*4e80*/  @!UPT UIADD3 URZ, UPT, UPT, URZ, URZ, URZ ;  /* 0x000000fffffff290 */ /* 0x000fe4000fffe0ff */
.L_x_94:
[----:B------:R-:W2:Y:S01]  /*4e90*/  SYNCS.PHASECHK.TRANS64.TRYWAIT P0, [UR17+0x118], R6 ;  /* 0x00011806ff0075a7 */ /* 0x000ea20008001111 */
[----:B------:R-:W-:Y:S02]  /*4ea0*/  ELECT P2, URZ, PT ;  /* 0x0000000000ff782f */ /* 0x000fe40003840000 */
[----:B------:R-:W-:Y:S01]  /*4eb0*/  IADD3 R14, PT, PT, R14, 0x1, RZ ;  /* 0x000000010e0e7810 */ /* 0x000fe20007ffe0ff */
[----:B--2---:R-:W-:Y:S10]  /*4ec0*/  @!P0 BRA `(.L_x_95) ;  /* 0x00000034002c8947 */ /* 0x004ff40003800000 */
.L_x_172:
[----:B------:R-:W-:Y:S01]  /*4ed0*/  PLOP3.LUT P1, PT, P1, P2, PT, 0xf2, 0x2f ;  /* 0x00000000002f781c */ /* 0x000fe20000f25e72 */
[----:B------:R-:W-:Y:S01]  /*4ee0*/  UMOV UR18, 0x0 ;  /* 0x0000000000127882 */ /* 0x000fe20000000000 */
[----:B------:R-:W-:Y:S01]  /*4ef0*/  UMOV UR19, 0x10000000 ;  /* 0x1000000000137882 */ /* 0x000fe20000000000 */
[----:B------:R-:W-:Y:S01]  /*4f00*/  UMOV UR12, UR36 ;  /* 0x00000024000c7c82 */ /* 0x000fe20008000000 */
[----:B------:R-:W-:Y:S01]  /*4f10*/  LOP3.LUT R15, R15, 0x1, RZ, 0x3c, !PT ;  /* 0x000000010f0f7812 */ /* 0x000fe200078e3cff */
[----:B------:R-:W-:Y:S01]  /*4f20*/  UPLOP3.LUT UP3, UPT, UPT, UPT, UPT, 0x80, 0x8 ;  /* 0x000000000008789c */ /* 0x000fe20003f6f070 */
[----:B------:R-:W-:Y:S07]  /*4f30*/  UMOV UR36, UR24 ;  /* 0x0000001800247c82 */ /* 0x000fee0008000000 */
[----:B-1----:R-:W-:Y:S01]  /*4f40*/  @!P1 IADD3 R6, P0, PT, R16, 0x580, RZ ;  /* 0x0000058010069810 */ /* 0x002fe20007f1e0ff */
[----:B------:R-:W-:Y:S03]  /*4f50*/  VOTEU.ALL UP0, P1 ;  /* 0x0000000000ff7886 */ /* 0x000fe60000800000 */
[----:B------:R-:W-:Y:S01]  /*4f60*/  @!P1 R2UR UR5, R6 ;  /* 0x00000000060592ca */ /* 0x000fe200000e0000 */
[----:B------:R-:W-:Y:S01]  /*4f70*/  @!P1 IMAD.X R0, RZ, RZ, R17, P0 ;  /* 0x000000ffff009224 */ /* 0x000fe200000e0611 */
[----:B------:R-:W-:Y:S01]  /*4f80*/  @!UP0 USHF.L.U32 UR10, UR45, 0x6, URZ ;  /* 0x000000062d0a8899 */ /* 0x000fe200080006ff */
[----:B------:R-:W-:Y:S01]  /*4f90*/  ISETP.NE.AND P0, PT, R14, 0x2, PT ;  /* 0x000000020e00780c */ /* 0x000fe20003f05270 */
[----:B------:R-:W-:Y:S02]  /*4fa0*/  @!UP0 USHF.L.U32 UR11, UR46, 0x7, URZ ;  /* 0x000000072e0b8899 */ /* 0x000fe400080006ff */
[----:B------:R-:W-:Y:S01]  /*4fb0*/  @!P1 R2UR UR4, R0 ;  /* 0x00000000000492ca */ /* 0x000fe200000e0000 */
[----:B------:R-:W-:Y:S01]  /*4fc0*/  @!UP0 UIADD3 UR8, UPT, UPT, UR17, 0x200, URZ ;  /* 0x0000020011088890 */ /* 0x000fe2000fffe0ff */
[----:B------:R-:W-:Y:S01]  /*4fd0*/  SEL R0, RZ, 0x1, P0 ;  /* 0x00000001ff007807 */ /* 0x000fe20000000000 */
[----:B------:R-:W-:Y:S01]  /*4fe0*/  @!UP0 UIADD3 UR9, UPT, UPT, UR17, 0x110, URZ ;  /* 0x0000011011098890 */ /* 0x000fe2000fffe0ff */
[----:B------:R-:W-:Y:S01]  /*4ff0*/  SEL R14, R14, RZ, P0 ;  /* 0x000000ff0e0e7207 */ /* 0x000fe20000000000 */
[----:B------:R-:W-:Y:S01]  /*5000*/  VOTEU.ALL UP0, P1 ;  /* 0x0000000000ff7886 */ /* 0x000fe20000800000 */
[----:B------:R-:W-:Y:S01]  /*5010*/  LOP3.LUT R13, R13, R0, RZ, 0x3c, !PT ;  /* 0x000000000d0d7212 */ /* 0x000fe200078e3cff */
[----:B------:R-:W-:Y:S01]  /*5020*/  IMAD.U32 R6, RZ, RZ, UR5 ;  /* 0x00000005ff067e24 */ /* 0x000fe2000f8e00ff */
[----:B------:R-:W-:Y:S02]  /*5030*/  UIADD3 UR45, UPT, UPT, UR7, UR55, URZ ;  /* 0x00000037072d7290 */ /* 0x000fe4000fffe0ff */
[----:B------:R-:W-:Y:S03]  /*5040*/  UIADD3 UR46, UPT, UPT, UR13, UR58, URZ ;  /* 0x0000003a0d2e7290 */ /* 0x000fe6000fffe0ff */
[----:B------:R-:W-:Y:S01]  /*5050*/  IMAD.U32 R7, RZ, RZ, UR4 ;  /* 0x00000004ff077e24 */ /* 0x000fe2000f8e00ff */
[----:B------:R-:W-:Y:S04]  /*5060*/  @!P1 R2UR UR4, R6 ;  /* 0x00000000060492ca */ /* 0x000fe800000e0000 */
[----:B------:R-:W-:Y:S11]  /*5070*/  @!P1 R2UR UR5, R7 ;  /* 0x00000000070592ca */ /* 0x000ff600000e0000 */
[----:B------:R-:W-:Y:S02]  /*5080*/  @!UPT UIADD3 URZ, UPT, UPT, URZ, URZ, URZ ;  /* 0x000000fffffff290 */ /* 0x000fe4000fffe0ff */
[----:B------:R2:W-:Y:S01]  /*5090*/  @!UP0 UTMALDG.3D [UR8], [UR4], desc[UR18] ;  /* 0x00001208040085b4 */ /* 0x0005e20008011000 */
[----:B------:R2:W-:Y:S01]  /*50a0*/  @!P1 SYNCS.ARRIVE.TRANS64.RED.A0TR RZ, [UR17+0x110], R12 ;  /* 0x0001100cffff99a7 */ /* 0x0005e20008300411 */
[----:B------:R-:W-:Y:S01]  /*50b0*/  SYNCS.ARRIVE.TRANS64.RED.A1T0 RZ, [UR27], RZ ;  /* 0x000000ffffff79a7 */ /* 0x000fe2000810041b */
[----:B------:R-:W-:Y:S05]  /*50c0*/  BRA.U UP1, `(.L_x_96) ;  /* 0xfffffff5018c7547 */ /* 0x000fea000b83ffff */
[----:B------:R-:W-:Y:S07]  /*50d0*/  MOV R0, UR17 ;  /* 0x0000001100007c02 */ /* 0x000fee0008000f00 */
.L_x_97:
[----:B-1----:R-:W-:-:S04]  /*50e0*/  SHF.L.U32 R2, R15, 0x1f, RZ ;  /* 0x0000001f0f027819 */ /* 0x002fc800000006ff */
[----:B------:R1:W3:Y:S03]  /*50f0*/  SYNCS.PHASECHK.TRANS64.TRYWAIT P0, [R0+URZ+0x118], R2 ;  /* 0x00011802000075a7 */ /* 0x0002e600080011ff */
[----:B---3--:R-:W-:Y:S05]  /*5100*/  @!P0 NANOSLEEP.SYNCS 0x989680 ;  /* 0x009896800000895d */ /* 0x008fea0003900000 */
[----:B------:R-:W3:Y:S02]  /*5110*/  @!P0 SYNCS.PHASECHK.TRANS64 P0, [R0+URZ+0x118], R2 ;  /* 0x00011802000085a7 */ /* 0x000ee400080010ff */
[----:B--23--:R-:W-:Y:S05]  /*5120*/  @P0 EXIT ;  /* 0x000000000000094d */ /* 0x00cfea0003800000 */
[----:B------:R-:W-:Y:S05]  /*5130*/  BRA `(.L_x_97) ;  /* 0xfffffffc00e87947 */ /* 0x000fea000383ffff */
.L_x_88:
[----:B------:R-:W-:-:S06]  /*5140*/  UISETP.GE.AND UP0, UPT, UR22, 0x4, UPT ;  /* 0x000000041600788c */ /* 0x000fcc000bf06270 */
[----:B------:R-:W-:-:S13]  /*5150*/  PLOP3.LUT P0, PT, PT, PT, UP0, 0x80, 0x8 ;  /* 0x000000000008781c */ /* 0x000fda0003f0f008 */
[----:B------:R-:W-:Y:S05]  /*5160*/  @!P0 EXIT ;  /* 0x000000000000894d */ /* 0x000fea0003800000 */
[----:B------:R-:W-:Y:S01]  /*5170*/  BAR.SYNC.DEFER_BLOCKING 0x6, 0xa0 ;  /* 0x0182800000007b1d */ /* 0x000fe20000010000 */
[C---:B------:R-:W-:Y:S02]  /*5180*/  IMAD.SHL.U32 R4, R131.reuse, 0x40, RZ ;  /* 0x0000004083047824 */ /* 0x040fe400078e00ff */
[----:B------:R-:W-:Y:S02]  /*5190*/  HFMA2 R68, -RZ, RZ, 0, 0 ;  /* 0x00000000ff447431 */ /* 0x000fe400000001ff */
[C---:B------:R-:W-:Y:S01]  /*51a0*/  IMAD.SHL.U32 R140, R131.reuse, 0x8, RZ ;  /* 0x00000008838c7824 */ /* 0x040fe200078e00ff */
[----:B------:R-:W-:Y:S01]  /*51b0*/  CS2R R144, SRZ ;  /* 0x0000000000907805 */ /* 0x000fe2000001ff00 */
[C---:B------:R-:W-:Y:S01]  /*51c0*/  IMAD.SHL.U32 R147, R131.reuse, 0x10, RZ ;  /* 0x0000001083937824 */ /* 0x040fe200078e00ff */
[----:B------:R-:W-:Y:S01]  /*51d0*/  UMOV UR44, 0x400 ;  /* 0x00000400002c7882 */ /* 0x000fe20000000000 */
[----:B------:R-:W-:Y:S01]  /*51e0*/  LOP3.LUT R5, R4, 0x180, RZ, 0xc0, !PT ;  /* 0x0000018004057812 */ /* 0x000fe200078ec0ff */
[----:B------:R-:W-:Y:S01]  /*51f0*/  ULEA UR44, UR61, UR44, 0x18 ;  /* 0x0000002c3d2c7291 */ /* 0x000fe2000f8ec0ff */
[----:B------:R-:W1:Y:S01]  /*5200*/  LDC.64 R136, c[0x0][0x888] ;  /* 0x00022200ff887b82 */ /* 0x000e620000000a00 */
[----:B------:R-:W-:Y:S01]  /*5210*/  IMAD.U32 R69, R131, 0x10000, RZ ;  /* 0x0001000083457824 */ /* 0x000fe200078e00ff */
[----:B------:R-:W-:Y:S01]  /*5220*/  LOP3.LUT R140, R5, 0x30, R140, 0xf8, !PT ;  /* 0x00000030058c7812 */ /* 0x000fe200078ef88c */
[----:B------:R-:W-:Y:S01]  /*5230*/  UIADD3 UR4, UPT, UPT, UR44, 0x2200, URZ ;  /* 0x000022002c047890 */ /* 0x000fe2000fffe0ff */
[----:B------:R-:W-:Y:S01]  /*5240*/  LOP3.LUT R149, R147, 0x20, RZ, 0xc0, !PT ;  /* 0x0000002093957812 */ /* 0x000fe200078ec0ff */
[----:B------:R-:W-:Y:S01]  /*5250*/  IMAD.MOV.U32 R146, RZ, RZ, RZ ;  /* 0x000000ffff927224 */ /* 0x000fe200078e00ff */
[----:B------:R-:W-:Y:S01]  /*5260*/  LOP3.LUT R140, R140, 0x1e40, R4, 0xf8, !PT ;  /* 0x00001e408c8c7812 */ /* 0x000fe200078ef804 */
[----:B------:R-:W-:Y:S01]  /*5270*/  IMAD.MOV.U32 R143, RZ, RZ, RZ ;  /* 0x000000ffff8f7224 */ /* 0x000fe200078e00ff */
[----:B------:R-:W2:Y:S01]  /*5280*/  LDC.64 R138, c[0x0][0x890] ;  /* 0x00022400ff8a7b82 */ /* 0x000ea20000000a00 */
[----:B------:R-:W-:Y:S01]  /*5290*/  LOP3.LUT R69, R69, 0x600000, RZ, 0xc0, !PT ;  /* 0x0060000045457812 */ /* 0x000fe200078ec0ff */
[----:B------:R-:W3:Y:S01]  /*52a0*/  LDCU UR53, c[0x0][0x370] ;  /* 0x00006e00ff3577ac */ /* 0x000ee20008000800 */
[----:B------:R-:W-:Y:S01]  /*52b0*/  VIADD R148, R140, UR44 ;  /* 0x0000002c8c947c36 */ /* 0x000fe20008000000 */
[----:B------:R-:W-:-:S02]  /*52c0*/  LOP3.LUT R147, R147, 0x40, RZ, 0xc0, !PT ;  /* 0x0000004093937812 */ /* 0x000fc400078ec0ff */
[----:B------:R-:W-:Y:S01]  /*52d0*/  MOV R150, UR4 ;  /* 0x0000000400967c02 */ /* 0x000fe20008000f00 */
[----:B------:R-:W4:Y:S01]  /*52e0*/  LDS R0, [UR44+0x1e0] ;  /* 0x0001e02cff007984 */ /* 0x000f220008000800 */
[----:B------:R-:W1:Y:S01]  /*52f0*/  LDC.64 R134, c[0x0][0x8b0] ;  /* 0x00022c00ff867b82 */ /* 0x000e620000000a00 */
[--C-:B------:R-:W-:Y:S01]  /*5300*/  IADD3 R149, PT, PT, -R149, 0x200, R148.reuse ;  /* 0x0000020095957810 */ /* 0x100fe20007ffe194 */
[----:B------:R-:W1:Y:S01]  /*5310*/  LDCU.64 UR62, c[0x0][0x348] ;  /* 0x00006900ff3e77ac */ /* 0x000e620008000a00 */
[----:B------:R-:W-:-:S03]  /*5320*/  IADD3 R148, PT, PT, -R147, 0x200, R148 ;  /* 0x0000020093947810 */ /* 0x000fc60007ffe194 */
[----:B------:R-:W-:Y:S01]  /*5330*/  IMAD.IADD R147, R149, 0x1, -R147 ;  /* 0x0000000195937824 */ /* 0x000fe200078e0a93 */
[----:B------:R-:W1:Y:S01]  /*5340*/  LDCU UR41, c[0x0][0xb0c] ;  /* 0x00016180ff2977ac */ /* 0x000e620008000800 */
[----:B------:R-:W1:Y:S01]  /*5350*/  LDC.64 R132, c[0x0][0x8a8] ;  /* 0x00022a00ff847b82 */ /* 0x000e620000000a00 */
[----:B------:R-:W1:Y:S01]  /*5360*/  LDCU UR39, c[0x0][0xb30] ;  /* 0x00016600ff2777ac */ /* 0x000e620008000800 */
[----:B------:R-:W1:Y:S01]  /*5370*/  LDCU.64 UR56, c[0x0][0x888] ;  /* 0x00011100ff3877ac */ /* 0x000e620008000a00 */
[----:B------:R-:W1:Y:S01]  /*5380*/  LDCU.64 UR42, c[0x0][0xb28] ;  /* 0x00016500ff2a77ac */ /* 0x000e620008000a00 */
[----:B------:R-:W1:Y:S01]  /*5390*/  LDCU.128 UR48, c[0x0][0xb10] ;  /* 0x00016200ff3077ac */ /* 0x000e620008000c00 */
[----:B------:R-:W1:Y:S01]  /*53a0*/  LDCU UR52, c[0x0][0x374] ;  /* 0x00006e80ff3477ac */ /* 0x000e620008000800 */
[----:B------:R-:W-:Y:S01]  /*53b0*/  UIADD3 UR59, UPT, UPT, UR44, 0x200, URZ ;  /* 0x000002002c3b7890 */ /* 0x000fe2000fffe0ff */
[----:B---34-:R-:W-:-:S11]  /*53c0*/  IMAD.IADD R69, R0, 0x1, R69 ;  /* 0x0000000100457824 */ /* 0x018fd600078e0245 */
.L_x_115:
[----:B------:R-:W-:Y:S02]  /*53d0*/  LEA R3, R143, UR44, 0x3 ;  /* 0x0000002c8f037c11 */ /* 0x000fe4000f8e18ff */
[----:B------:R-:W-:Y:S02]  /*53e0*/  SHF.L.U32 R0, R145, 0x1f, RZ ;  /* 0x0000001f91007819 */ /* 0x000fe400000006ff */
[----:B-1----:R-:W-:Y:S02]  /*53f0*/  LEA R4, R143, UR44, 0x4 ;  /* 0x0000002c8f047c11 */ /* 0x002fe4000f8e20ff */
[----:B------:R-:W3:Y:S02]  /*5400*/  SYNCS.PHASECHK.TRANS64.TRYWAIT P0, [R3+URZ+0x130], R0 ;  /* 0x00013000030075a7 */ /* 0x000ee400080011ff */
[----:B--23--:R-:W-:Y:S05]  /*5410*/  @!P0 BRA `(.L_x_98) ;  /* 0x0000002c00f08947 */ /* 0x00cfea0003800000 */
.L_x_173:
[----:B------:R-:W4:Y:S01]  /*5420*/  LDS.128 R4, [R4+0x1c0] ;  /* 0x0001c00004047984 */ /* 0x000f220000000c00 */
[----:B------:R-:W-:Y:S01]  /*5430*/  UISETP.GE.AND UP0, UPT, UR40, 0x1, UPT ;  /* 0x000000012800788c */ /* 0x000fe2000bf06270 */
[----:B------:R-:W-:Y:S01]  /*5440*/  @!PT LDS RZ, [RZ] ;  /* 0x00000000fffff984 */ /* 0x000fe20000000800 */
[----:B------:R-:W-:Y:S01]  /*5450*/  @!PT LDS RZ, [RZ] ;  /* 0x00000000fffff984 */ /* 0x000fe20000000800 */
[----:B------:R-:W-:Y:S01]  /*5460*/  @!PT LDS RZ, [RZ] ;  /* 0x00000000fffff984 */ /* 0x000fe20000000800 */
[----:B------:R-:W-:Y:S01]  /*5470*/  @!PT LDS RZ, [RZ] ;  /* 0x00000000fffff984 */ /* 0x000fe20000000800 */
[----:B------:R1:W-:Y:S06]  /*5480*/  MEMBAR.ALL.CTA ;  /* 0x0000000000007992 */ /* 0x0003ec0000008000 */
[----:B-1----:R-:W1:Y:S01]  /*5490*/  FENCE.VIEW.ASYNC.S ;  /* 0x00000000000073c6 */ /* 0x002e620000000000 */
[----:B----4-:R-:W-:Y:S11]  /*54a0*/  LOP3.LUT P0, RZ, R6, 0x1, RZ, 0xc0, !PT ;  /* 0x0000000106ff7812 */ /* 0x010ff6000780c0ff */
[----:B------:R-:W-:Y:S02]  /*54b0*/  @!UPT UIADD3 URZ, UPT, UPT, URZ, URZ, URZ ;  /* 0x000000fffffff290 */ /* 0x000fe4000fffe0ff */
[----:B-1----:R-:W-:Y:S01]  /*54c0*/  VOTEU.ANY UP1, P0 ;  /* 0x0000000000ff7886 */ /* 0x002fe20000020100 */
[----:B------:R-:W-:Y:S01]  /*54d0*/  PLOP3.LUT P0, PT, PT, PT, UP1, 0x80, 0x8 ;  /* 0x000000000008781c */ /* 0x000fe20003f0f018 */
[----:B------:R-:W-:Y:S11]  /*54e0*/  UP2UR UR47, UPR, URZ, 0x2 ;  /* 0x00000002ff2f7883 */ /* 0x000ff60008000000 */
[----:B------:R-:W-:Y:S01]  /*54f0*/  @!UPT UIADD3 URZ, UPT, UPT, URZ, URZ, URZ ;  /* 0x000000fffffff290 */ /* 0x000fe2000fffe0ff */
[----:B---3--:R-:W-:Y:S02]  /*5500*/  @P0 SHF.R.U32.HI R0, RZ, 0x10, R5 ;  /* 0x00000010ff000819 */ /* 0x008fe40000011605 */
        /* <DEDUP_REMOVED lines=12> */
[----:B------:R-:W3:Y:S01]  /*55d0*/  LDCU UR12, c[0x0][0xb20] ;  /* 0x00016400ff0c77ac */ /* 0x000ee20008000800 */
[----:B------:R-:W-:Y:S02]  /*55e0*/  UIMAD.WIDE.U32 UR4, UR52, UR51, URZ ;  /* 0x00000033340472a5 */ /* 0x000fe4000f8e00ff */
[----:B------:R-:W-:Y:S02]  /*55f0*/  UIMAD.WIDE.U32 UR6, UR53, UR48, URZ ;  /* 0x00000030350672a5 */ /* 0x000fe4000f8e00ff */
[----:B------:R-:W-:Y:S02]  /*5600*/  UISETP.NE.AND UP0, UPT, UR50, 0x1, UPT ;  /* 0x000000013200788c */ /* 0x000fe4000bf05270 */
[----:B------:R-:W-:Y:S02]  /*5610*/  UIMAD.WIDE.U32 UR8, UR37, UR51, URZ ;  /* 0x00000033250872a5 */ /* 0x000fe4000f8e00ff */
[----:B------:R-:W-:Y:S02]  /*5620*/  UIMAD.WIDE.U32 UR10, UR38, UR48, URZ ;  /* 0x00000030260a72a5 */ /* 0x000fe4000f8e00ff */
[----:B------:R-:W-:Y:S02]  /*5630*/  UISETP.NE.AND UP1, UPT, UR41, 0x1, UPT ;  /* 0x000000012900788c */ /* 0x000fe4000bf25270 */
[----:B------:R-:W-:Y:S01]  /*5640*/  UISETP.NE.AND UP2, UPT, UR40, 0x1, UPT ;  /* 0x000000012800788c */ /* 0x000fe2000bf45270 */
[----:B------:R-:W-:Y:S02]  /*5650*/  UMOV UR4, UR5 ;  /* 0x0000000500047c82 */ /* 0x000fe40008000000 */
[----:B---3--:R-:W-:Y:S03]  /*5660*/  USHF.R.U32.HI UR5, URZ, UR12, UR4 ;  /* 0x0000000cff057299 */ /* 0x008fe60008011604 */
[----:B------:R-:W-:Y:S02]  /*5670*/  UMOV UR4, UR7 ;  /* 0x0000000700047c82 */ /* 0x000fe40008000000 */
[----:B------:R-:W-:Y:S02]  /*5680*/  USHF.R.U32.HI UR7, URZ, UR49, UR4 ;  /* 0x00000031ff077299 */ /* 0x000fe40008011604 */
[----:B------:R-:W-:Y:S02]  /*5690*/  USEL UR4, UR52, UR5, !UP0 ;  /* 0x0000000534047287 */ /* 0x000fe4000c000000 */
[----:B------:R-:W-:Y:S01]  /*56a0*/  USEL UR7, UR53, UR7, !UP1 ;  /* 0x0000000735077287 */ /* 0x000fe2000c800000 */
[----:B------:R-:W-:Y:S01]  /*56b0*/  UMOV UR5, UR9 ;  /* 0x0000000900057c82 */ /* 0x000fe20008000000 */
[----:B------:R-:W-:Y:S02]  /*56c0*/  UIMAD.WIDE.U32 UR8, UR4, UR42, URZ ;  /* 0x0000002a040872a5 */ /* 0x000fe4000f8e00ff */
[----:B------:R-:W-:Y:S03]  /*56d0*/  USHF.R.U32.HI UR6, URZ, UR12, UR5 ;  /* 0x0000000cff067299 */ /* 0x000fe60008011605 */
[----:B------:R-:W-:Y:S01]  /*56e0*/  UMOV UR5, UR11 ;  /* 0x0000000b00057c82 */ /* 0x000fe20008000000 */
[----:B------:R-:W-:Y:S02]  /*56f0*/  UIMAD.WIDE.U32 UR10, UR7, UR42, URZ ;  /* 0x0000002a070a72a5 */ /* 0x000fe4000f8e00ff */
[----:B------:R-:W-:Y:S02]  /*5700*/  USHF.R.U32.HI UR12, URZ, UR49, UR5 ;  /* 0x00000031ff0c7299 */ /* 0x000fe40008011605 */
[----:B------:R-:W-:Y:S01]  /*5710*/  USEL UR6, UR37, UR6, !UP0 ;  /* 0x0000000625067287 */ /* 0x000fe2000c000000 */
[----:B------:R-:W-:Y:S02]  /*5720*/  UMOV UR5, UR9 ;  /* 0x0000000900057c82 */ /* 0x000fe40008000000 */
[----:B------:R-:W-:Y:S01]  /*5730*/  UMOV UR10, UR11 ;  /* 0x0000000b000a7c82 */ /* 0x000fe20008000000 */
[----:B------:R-:W-:Y:S02]  /*5740*/  @UP2 USHF.R.U32.HI UR4, URZ, UR43, UR5 ;  /* 0x0000002bff042299 */ /* 0x000fe40008011605 */
[----:B------:R-:W-:Y:S02]  /*5750*/  @UP2 USHF.R.U32.HI UR7, URZ, UR43, UR10 ;  /* 0x0000002bff072299 */ /* 0x000fe4000801160a */
[----:B------:R-:W-:Y:S02]  /*5760*/  UIMAD UR4, UR40, UR4, URZ ;  /* 0x00000004280472a4 */ /* 0x000fe4000f8e02ff */
[----:B------:R-:W-:Y:S02]  /*5770*/  UIMAD.WIDE.U32 UR10, UR6, UR42, URZ ;  /* 0x0000002a060a72a5 */ /* 0x000fe4000f8e00ff */
[----:B------:R-:W-:Y:S02]  /*5780*/  USEL UR5, UR38, UR12, !UP1 ;  /* 0x0000000c26057287 */ /* 0x000fe4000c800000 */
[----:B------:R-:W-:Y:S02]  /*5790*/  UIMAD UR8, UR40, UR7, URZ ;  /* 0x00000007280872a4 */ /* 0x000fe4000f8e02ff */
[----:B------:R-:W-:Y:S03]  /*57a0*/  UISETP.GE.AND UP0, UPT, UR6, UR4, UPT ;  /* 0x000000040600728c */ /* 0x000fe6000bf06270 */
[----:B------:R-:W-:Y:S01]  /*57b0*/  UMOV UR4, UR11 ;  /* 0x0000000b00047c82 */ /* 0x000fe20008000000 */
[----:B------:R-:W-:Y:S02]  /*57c0*/  UISETP.GE.OR UP0, UPT, UR5, UR8, UP0 ;  /* 0x000000080500728c */ /* 0x000fe40008706670 */
[----:B------:R-:W-:Y:S02]  /*57d0*/  USHF.R.U32.HI UR4, URZ, UR43, UR4 ;  /* 0x0000002bff047299 */ /* 0x000fe40008011604 */
[----:B------:R-:W-:Y:S02]  /*57e0*/  UIMAD.WIDE.U32 UR8, UR5, UR42, URZ ;  /* 0x0000002a050872a5 */ /* 0x000fe4000f8e00ff */
[----:B------:R-:W-:Y:S02]  /*57f0*/  USEL UR11, UR6, UR4, !UP2 ;  /* 0x00000004060b7287 */ /* 0x000fe4000d000000 */
[----:B------:R-:W-:Y:S02]  /*5800*/  UIADD3 UR8, UPT, UPT, -UR5, URZ, URZ ;  /* 0x000000ff05087290 */ /* 0x000fe4000fffe1ff */
[----:B------:R-:W-:Y:S01]  /*5810*/  UIADD3 UR10, UPT, UPT, -UR11, URZ, URZ ;  /* 0x000000ff0b0a7290 */ /* 0x000fe2000fffe1ff */
[----:B------:R-:W-:Y:S01]  /*5820*/  @!UP0 UMOV UR4, UR9 ;  /* 0x0000000900048c82 */ /* 0x000fe20008000000 */
[----:B------:R-:W-:Y:S02]  /*5830*/  UIADD3 UR9, UPT, UPT, -UR6, URZ, URZ ;  /* 0x000000ff06097290 */ /* 0x000fe4000fffe1ff */
[----:B------:R-:W-:Y:S02]  /*5840*/  @!UP0 USHF.R.U32.HI UR4, URZ, UR43, UR4 ;  /* 0x0000002bff048299 */ /* 0x000fe40008011604 */
[----:B------:R-:W-:Y:S02]  /*5850*/  UIMAD UR10, UR40, UR10, UR6 ;  /* 0x0000000a280a72a4 */ /* 0x000fe4000f8e0206 */
[----:B------:R-:W-:Y:S04]  /*5860*/  @!UP0 USEL UR4, UR5, UR4, !UP2 ;  /* 0x0000000405048287 */ /* 0x000fe8000d000000 */
[----:B------:R-:W-:Y:S02]  /*5870*/  @!UP0 UIMAD UR10, UR7, UR10, UR4 ;  /* 0x0000000a070a82a4 */ /* 0x000fe4000f8e0204 */
[----:B------:R-:W-:Y:S02]  /*5880*/  @!UP0 UIADD3 UR11, UPT, UPT, UR11, -UR4, URZ ;  /* 0x800000040b0b8290 */ /* 0x000fe4000fffe0ff */
[----:B------:R-:W-:Y:S02]  /*5890*/  UIMAD UR7, UR41, UR8, UR38 ;  /* 0x00000008290772a4 */ /* 0x000fe4000f8e0226 */
[----:B------:R-:W-:Y:S02]  /*58a0*/  @!UP0 UIMAD UR6, UR11, UR40, UR5 ;  /* 0x000000280b0682a4 */ /* 0x000fe4000f8e0205 */
[----:B------:R-:W-:Y:S01]  /*58b0*/  UIMAD UR4, UR50, UR9, UR37 ;  /* 0x00000009320472a4 */ /* 0x000fe2000f8e0225 */
[----:B------:R-:W-:Y:S02]  /*58c0*/  @!UP0 UMOV UR5, UR10 ;  /* 0x0000000a00058c82 */ /* 0x000fe40008000000 */
[----:B------:R-:W-:Y:S02]  /*58d0*/  UIMAD UR38, UR5, UR41, UR7 ;  /* 0x00000029052672a4 */ /* 0x000fe4000f8e0207 */
[----:B------:R-:W-:Y:S11]  /*58e0*/  UIMAD UR37, UR6, UR50, UR4 ;  /* 0x00000032062572a4 */ /* 0x000ff6000f8e0204 */
[----:B------:R-:W-:Y:S01]  /*58f0*/  @!UPT UIADD3 URZ, UPT, UPT, URZ, URZ, URZ ;  /* 0x000000fffffff290 */ /* 0x000fe2000fffe0ff */
.L_x_99:
[----:B------:R-:W-:Y:S01]  /*5900*/  UISETP.NE.AND UP0, UPT, UR39, 0x1, UPT ;  /* 0x000000012700788c */ /* 0x000fe2000bf05270 */
[----:B------:R-:W-:Y:S10]  /*5910*/  IADD3 R143, PT, PT, R143, 0x1, RZ ;  /* 0x000000018f8f7810 */ /* 0x000ff40007ffe0ff */
[----:B------:R-:W3:Y:S01]  /*5920*/  @!UP0 LDCU.128 UR12, c[0x0][0xb10] ;  /* 0x00016200ff0c87ac */ /* 0x000ee20008000c00 */
[----:B------:R-:W4:Y:S01]  /*5930*/  @!UP0 LDCU UR5, c[0x0][0xb0c] ;  /* 0x00016180ff0587ac */ /* 0x000f220008000800 */
[----:B------:R-:W2:Y:S01]  /*5940*/  @!UP0 LDCU UR10, c[0x0][0xb20] ;  /* 0x00016400ff0a87ac */ /* 0x000ea20008000800 */
[----:B---3--:R-:W-:Y:S02]  /*5950*/  UIMAD.WIDE.U32 UR8, UR38, UR12, URZ ;  /* 0x0000000c260872a5 */ /* 0x008fe4000f8e00ff */
[----:B------:R-:W-:Y:S02]  /*5960*/  UIMAD.WIDE.U32 UR6, UR37, UR15, URZ ;  /* 0x0000000f250672a5 */ /* 0x000fe4000f8e00ff */
[----:B------:R-:W-:Y:S03]  /*5970*/  @!UP0 UISETP.NE.AND UP1, UPT, UR14, 0x1, UPT ;  /* 0x000000010e00888c */ /* 0x000fe6000bf25270 */
[----:B------:R-:W-:Y:S01]  /*5980*/  @!UP0 UMOV UR4, UR9 ;  /* 0x0000000900048c82 */ /* 0x000fe20008000000 */
[----:B----4-:R-:W-:Y:S02]  /*5990*/  @!UP0 UISETP.NE.AND UP2, UPT, UR5, 0x1, UPT ;  /* 0x000000010500888c */ /* 0x010fe4000bf45270 */
[----:B------:R-:W-:Y:S01]  /*59a0*/  @!UP0 USHF.R.U32.HI UR4, URZ, UR13, UR4 ;  /* 0x0000000dff048299 */ /* 0x000fe20008011604 */
[----:B------:R-:W-:Y:S02]  /*59b0*/  @!UP0 UMOV UR6, UR7 ;  /* 0x0000000700068c82 */ /* 0x000fe40008000000 */
[----:B--2---:R-:W-:Y:S02]  /*59c0*/  @!UP0 USHF.R.U32.HI UR6, URZ, UR10, UR6 ;  /* 0x0000000aff068299 */ /* 0x004fe40008011606 */
[----:B------:R-:W-:Y:S02]  /*59d0*/  @!UP0 USEL UR7, UR38, UR4, !UP2 ;  /* 0x0000000426078287 */ /* 0x000fe4000d000000 */
[----:B------:R-:W-:Y:S04]  /*59e0*/  @!UP0 USEL UR6, UR37, UR6, !UP1 ;  /* 0x0000000625068287 */ /* 0x000fe8000c800000 */
[----:B------:R-:W-:Y:S02]  /*59f0*/  @!UP0 UIADD3 UR4, UPT, UPT, -UR7, UR6, URZ ;  /* 0x0000000607048290 */ /* 0x000fe4000fffe1ff */
[----:B------:R-:W-:Y:S02]  /*5a00*/  @!UP0 UIADD3 UR6, UPT, UPT, UR7, -UR6, URZ ;  /* 0x8000000607068290 */ /* 0x000fe4000fffe0ff */
[----:B------:R-:W-:Y:S02]  /*5a10*/  @!UP0 UIMAD UR38, UR4, UR5, UR38 ;  /* 0x00000005042682a4 */ /* 0x000fe4000f8e0226 */
[----:B------:R-:W-:Y:S02]  /*5a20*/  @!UP0 UIMAD UR37, UR6, UR14, UR37 ;  /* 0x0000000e062582a4 */ /* 0x000fe4000f8e0225 */
[----:B------:R-:W-:Y:S09]  /*5a30*/  ULOP3.LUT UP0, URZ, UR59, 0x1b0, URZ, 0xc0, !UPT ;  /* 0x000001b03bff7892 */ /* 0x000ff2000f80c0ff */
[----:B------:R-:W-:Y:S05]  /*5a40*/  BRA.U !UP0, `(.L_x_100) ;  /* 0x0000000108407547 */ /* 0x000fea000b800000 */
[----:B------:R-:W2:Y:S01]  /*5a50*/  LDCU.64 UR8, c[0x4][0x80] ;  /* 0x01001000ff0877ac */ /* 0x000ea20008000a00 */
[----:B------:R-:W-:Y:S01]  /*5a60*/  MOV R3, 0x0 ;  /* 0x0000000000037802 */ /* 0x000fe20000000f00 */
[----:B------:R-:W-:Y:S02]  /*5a70*/  HFMA2 R12, -RZ, RZ, 0, 5.9604644775390625e-08 ;  /* 0x00000001ff0c7431 */ /* 0x000fe400000001ff */
[----:B------:R-:W-:Y:S02]  /*5a80*/  IMAD.MOV.U32 R8, RZ, RZ, 0x70 ;  /* 0x00000070ff087424 */ /* 0x000fe400078e00ff */
[----:B------:R-:W-:Y:S01]  /*5a90*/  IMAD.MOV.U32 R13, RZ, RZ, RZ ;  /* 0x000000ffff0d7224 */ /* 0x000fe200078e00ff */
[----:B------:R-:W3:Y:S01]  /*5aa0*/  LDCU.64 UR6, c[0x4][0x88] ;  /* 0x01001100ff0677ac */ /* 0x000ee20008000a00 */
[----:B------:R-:W4:Y:S01]  /*5ab0*/  LDC.64 R2, c[0x4][R3] ;  /* 0x0100000003027b82 */ /* 0x000f220000000a00 */
[----:B------:R-:W1:Y:S01]  /*5ac0*/  LDCU.64 UR4, c[0x4][0x8] ;  /* 0x01000100ff0477ac */ /* 0x000e620008000a00 */
[----:B--2---:R-:W-:Y:S01]  /*5ad0*/  MOV R5, UR9 ;  /* 0x0000000900057c02 */ /* 0x004fe20008000f00 */
[----:B------:R-:W-:Y:S01]  /*5ae0*/  IMAD.U32 R4, RZ, RZ, UR8 ;  /* 0x00000008ff047e24 */ /* 0x000fe2000f8e00ff */
[----:B---3--:R-:W-:Y:S01]  /*5af0*/  MOV R7, UR7 ;  /* 0x0000000700077c02 */ /* 0x008fe20008000f00 */
[----:B------:R-:W-:Y:S01]  /*5b00*/  IMAD.U32 R6, RZ, RZ, UR6 ;  /* 0x00000006ff067e24 */ /* 0x000fe2000f8e00ff */
[----:B-1----:R-:W-:Y:S01]  /*5b10*/  MOV R11, UR5 ;  /* 0x00000005000b7c02 */ /* 0x002fe20008000f00 */
[----:B------:R-:W-:Y:S02]  /*5b20*/  IMAD.U32 R10, RZ, RZ, UR4 ;  /* 0x00000004ff0a7e24 */ /* 0x000fe4000f8e00ff */
[----:B------:R-:W-:Y:S07]  /*5b30*/  LEPC R20, `(.L_x_100) ;  /* 0x000000001014794e */ /* 0x000fee0000000000 */
[----:B----45:R-:W-:Y:S05]  /*5b40*/  CALL.ABS.NOINC R2 ;  /* 0x0000000002007343 */ /* 0x030fea0003c00000 */
.L_x_100:
[----:B------:R-:W-:Y:S01]  /*5b50*/  LOP3.LUT P0, RZ, R150, 0x1b0, RZ, 0xc0, !PT ;  /* 0x000001b096ff7812 */ /* 0x000fe2000780c0ff */
[----:B------:R-:W-:Y:S11]  /*5b60*/  BSSY.RECONVERGENT B6, `(.L_x_101) ;  /* 0x0000013000067945 */ /* 0x000ff60003800200 */
[----:B------:R-:W-:Y:S01]  /*5b70*/  @!UPT UIADD3 URZ, UPT, UPT, URZ, URZ, URZ ;  /* 0x000000fffffff290 */ /* 0x000fe2000fffe0ff */
[----:B------:R-:W-:Y:S05]  /*5b80*/  @!P0 BRA `(.L_x_102) ;  /* 0x0000000000408947 */ /* 0x000fea0003800000 */
        /* <DEDUP_REMOVED lines=16> */
.L_x_102:
[----:B------:R-:W-:Y:S05]  /*5c90*/  BSYNC.RECONVERGENT B6 ;  /* 0x0000000000067941 */ /* 0x000fea0003800200 */
.L_x_101:
[----:B------:R-:W-:Y:S01]  /*5ca0*/  ISETP.NE.U32.AND P3, PT, R138, RZ, PT ;  /* 0x000000ff8a00720c */ /* 0x000fe20003f65070 */
[----:B------:R-:W-:Y:S01]  /*5cb0*/  UISETP.NE.AND UP1, UPT, UR60, URZ, UPT ;  /* 0x000000ff3c00728c */ /* 0x000fe2000bf25270 */
[----:B------:R-:W-:Y:S02]  /*5cc0*/  ISETP.NE.U32.AND P4, PT, R134, RZ, PT ;  /* 0x000000ff8600720c */ /* 0x000fe40003f85070 */
[----:B------:R-:W-:Y:S02]  /*5cd0*/  ISETP.NE.AND.EX P3, PT, R139, RZ, PT, P3 ;  /* 0x000000ff8b00720c */ /* 0x000fe40003f65330 */
[----:B------:R-:W-:Y:S02]  /*5ce0*/  PLOP3.LUT P1, PT, PT, PT, PT, 0x8, 0x80 ;  /* 0x000000000080781c */ /* 0x000fe40003f2e170 */
[----:B------:R-:W-:Y:S02]  /*5cf0*/  PLOP3.LUT P0, PT, PT, PT, UP1, 0x80, 0x8 ;  /* 0x000000000008781c */ /* 0x000fe40003f0f018 */
[----:B------:R-:W-:Y:S02]  /*5d00*/  ISETP.NE.AND.EX P4, PT, R135, RZ, PT, P4 ;  /* 0x000000ff8700720c */ /* 0x000fe40003f85340 */
[----:B------:R-:W2:Y:S09]  /*5d10*/  @UP1 LDCU.64 UR4, c[0x0][0x888] ;  /* 0x00011100ff0417ac */ /* 0x000eb20008000a00 */
[----:B------:R-:W-:Y:S01]  /*5d20*/  @P0 PLOP3.LUT P1, PT, P3, PT, PT, 0x80, 0x8 ;  /* 0x000000000008081c */ /* 0x000fe20001f2f070 */
[----:B--2---:R-:W-:Y:S04]  /*5d30*/  @UP1 UISETP.NE.U32.AND UP0, UPT, UR4, URZ, UPT ;  /* 0x000000ff0400128c */ /* 0x004fe8000bf05070 */
[----:B------:R-:W-:Y:S04]  /*5d40*/  @UP1 UISETP.NE.AND.EX UP0, UPT, UR5, URZ, UPT, UP0 ;  /* 0x000000ff0500128c */ /* 0x000fe8000bf05300 */
[----:B------:R-:W-:Y:S01]  /*5d50*/  @UP1 USEL UR4, URZ, 0xffffffff, UP0 ;  /* 0xffffffffff041887 */ /* 0x000fe20008000000 */
[----:B------:R-:W-:Y:S11]  /*5d60*/  @!P3 BRA `(.L_x_103) ;  /* 0x000000000030b947 */ /* 0x000ff60003800000 */
        /* <DEDUP_REMOVED lines=12> */
.L_x_103:
[----:B------:R-:W-:Y:S05]  /*5e30*/  @!P4 BRA `(.L_x_104) ;  /* 0x000000000024c947 */ /* 0x000fea0003800000 */
[----:B------:R-:W-:Y:S01]  /*5e40*/  ISETP.NE.U32.AND P2, PT, R132, RZ, PT ;  /* 0x000000ff8400720c */ /* 0x000fe20003f45070 */
[----:B------:R-:W2:Y:S03]  /*5e50*/  LDCU.64 UR6, c[0x0][0x358] ;  /* 0x00006b00ff0677ac */ /* 0x000ea60008000a00 */
[----:B------:R-:W-:Y:S11]  /*5e60*/  ISETP.NE.AND.EX P2, PT, R133, RZ, PT, P2 ;  /* 0x000000ff8500720c */ /* 0x000ff60003f45320 */
[----:B------:R-:W-:Y:S02]  /*5e70*/  @!UPT UIADD3 URZ, UPT, UPT, URZ, URZ, URZ ;  /* 0x000000fffffff290 */ /* 0x000fe4000fffe0ff */
[----:B------:R-:W4:Y:S01]  /*5e80*/  @P2 LDC.64 R2, c[0x0][0x8a8] ;  /* 0x00022a00ff022b82 */ /* 0x000f220000000a00 */
[----:B-1----:R-:W-:Y:S04]  /*5e90*/  @P2 IMAD R0, R134, UR36, RZ ;  /* 0x0000002486002c24 */ /* 0x002fe8000f8e02ff */
[----:B----4-:R-:W-:Y:S05]  /*5ea0*/  @P2 IMAD.WIDE R2, R0, 0x4, R2 ;  /* 0x0000000400022825 */ /* 0x010fea00078e0202 */
[----:B--2--5:R2:W5:Y:S02]  /*5eb0*/  @P2 LDG.E R70, desc[UR6][R2.64] ;  /* 0x0000000602462981 */ /* 0x024564000c1e1900 */
[----:B--2---:R-:W4:Y:S02]  /*5ec0*/  @!P2 LDC R70, c[0x0][0x8a0] ;  /* 0x00022800ff46ab82 */ /* 0x004f240000000800 */
.L_x_104:
[----:B---3-5:R-:W-:Y:S01]  /*5ed0*/  @P0 FSETP.NEU.AND P4, PT, R71, RZ, PT ;  /* 0x000000ff4700020b */ /* 0x028fe20003f8d000 */
[----:B-1----:R-:W-:Y:S01]  /*5ee0*/  IMAD.U32 R0, RZ, RZ, UR4 ;  /* 0x00000004ff007e24 */ /* 0x002fe2000f8e00ff */
[----:B------:R-:W-:Y:S01]  /*5ef0*/  @P0 LOP3.LUT P2, RZ, R141, 0xff, RZ, 0xc0, !PT ;  /* 0x000000ff8dff0812 */ /* 0x000fe2000784c0ff */
[----:B------:R-:W-:Y:S01]  /*5f00*/  BSSY B1, `(.L_x_105) ;  /* 0x000003d000017945 */ /* 0x000fe20003800000 */
[----:B------:R-:W-:Y:S02]  /*5f10*/  @P0 SEL R2, RZ, 0xffffffff, P4 ;  /* 0xffffffffff020807 */ /* 0x000fe40002000000 */
[----:B------:R-:W-:Y:S02]  /*5f20*/  CS2R R18, SRZ ;  /* 0x0000000000127805 */ /* 0x000fe4000001ff00 */
[----:B------:R-:W-:Y:S02]  /*5f30*/  LEA R22, R68, UR44, 0x3 ;  /* 0x0000002c44167c11 */ /* 0x000fe4000f8e18ff */
[----:B------:R-:W-:Y:S02]  /*5f40*/  CS2R R16, SRZ ;  /* 0x0000000000107805 */ /* 0x000fe4000001ff00 */
[----:B------:R-:W-:Y:S02]  /*5f50*/  @P1 SEL R2, R0, R2, !P2 ;  /* 0x0000000200021207 */ /* 0x000fe40005000000 */
[----:B------:R-:W-:Y:S02]  /*5f60*/  CS2R R26, SRZ ;  /* 0x00000000001a7805 */ /* 0x000fe4000001ff00 */
[----:B------:R-:W-:Y:S02]  /*5f70*/  SHF.L.U32 R4, R146, 0x1f, RZ ;  /* 0x0000001f92047819 */ /* 0x000fe400000006ff */
[----:B------:R-:W-:Y:S02]  /*5f80*/  CS2R R24, SRZ ;  /* 0x0000000000187805 */ /* 0x000fe4000001ff00 */
[----:B------:R-:W-:Y:S02]  /*5f90*/  @P0 LOP3.LUT R2, R2, 0x1, RZ, 0xc0, !PT ;  /* 0x0000000102020812 */ /* 0x000fe400078ec0ff */
[----:B------:R-:W-:Y:S02]  /*5fa0*/  CS2R R30, SRZ ;  /* 0x00000000001e7805 */ /* 0x000fe4000001ff00 */
[----:B------:R-:W-:Y:S02]  /*5fb0*/  PLOP3.LUT P5, PT, PT, PT, PT, 0x8, 0x80 ;  /* 0x000000000080781c */ /* 0x000fe40003fae170 */
[----:B------:R-:W-:Y:S02]  /*5fc0*/  CS2R R28, SRZ ;  /* 0x00000000001c7805 */ /* 0x000fe4000001ff00 */
[----:B------:R-:W-:Y:S01]  /*5fd0*/  ISETP.NE.U32.OR P1, PT, R2, 0x1, !P0 ;  /* 0x000000010200780c */ /* 0x000fe20004725470 */
[----:B------:R-:W-:Y:S01]  /*5fe0*/  IMAD R2, R68, 0x40, R69 ;  /* 0x0000004044027824 */ /* 0x000fe200078e0245 */
[----:B------:R-:W-:Y:S02]  /*5ff0*/  CS2R R34, SRZ ;  /* 0x0000000000227805 */ /* 0x000fe4000001ff00 */
[----:B------:R-:W-:Y:S09]  /*6000*/  CS2R R32, SRZ ;  /* 0x0000000000207805 */ /* 0x000ff2000001ff00 */
[----:B------:R-:W-:Y:S04]  /*6010*/  @P1 SHF.L.U32 R0, R144, 0x1f, RZ ;  /* 0x0000001f90001819 */ /* 0x000fe800000006ff */
[----:B------:R-:W1:Y:S01]  /*6020*/  @P1 SYNCS.PHASECHK.TRANS64.TRYWAIT P0, [UR44+0x110], R0 ;  /* 0x00011000ff0015a7 */ /* 0x000e62000800112c */
[----:B------:R2:W3:Y:S01]  /*6030*/  SYNCS.PHASECHK.TRANS64.TRYWAIT P4, [R22+URZ+0x150], R4 ;  /* 0x00015004160075a7 */ /* 0x0004e200080811ff */
[----:B-1----:R-:W-:Y:S01]  /*6040*/  @P1 PLOP3.LUT P5, PT, P0, PT, PT, 0x8, 0x80 ;  /* 0x000000000080181c */ /* 0x002fe200007ae170 */
[----:B------:R-:W-:Y:S01]  /*6050*/  @!UPT UIADD3 URZ, UPT, UPT, URZ, URZ, URZ ;  /* 0x000000fffffff290 */ /* 0x000fe2000fffe0ff */
[----:B--23--:R-:W-:Y:S11]  /*6060*/  @!P1 BRA `(.L_x_106) ;  /* 0x0000000000989947 */ /* 0x00cff60003800000 */
[----:B------:R-:W-:Y:S01]  /*6070*/  ISETP.NE.U32.AND P0, PT, RZ, UR56, PT ;  /* 0x00000038ff007c0c */ /* 0x000fe2000bf05070 */
[----:B------:R-:W-:Y:S01]  /*6080*/  BSSY B0, `(.L_x_107) ;  /* 0x0000016000007945 */ /* 0x000fe20003800000 */
[----:B------:R-:W-:Y:S02]  /*6090*/  FSETP.NEU.AND P2, PT, R71, RZ, PT ;  /* 0x000000ff4700720b */ /* 0x000fe40003f4d000 */
[----:B------:R-:W-:Y:S02]  /*60a0*/  CS2R R34, SRZ ;  /* 0x0000000000227805 */ /* 0x000fe4000001ff00 */
[----:B------:R-:W-:Y:S02]  /*60b0*/  ISETP.NE.AND.EX P0, PT, RZ, UR57, PT, P0 ;  /* 0x00000039ff007c0c */ /* 0x000fe4000bf05300 */
[----:B------:R-:W-:Y:S02]  /*60c0*/  CS2R R32, SRZ ;  /* 0x0000000000207805 */ /* 0x000fe4000001ff00 */
[----:B------:R-:W-:Y:S02]  /*60d0*/  LOP3.LUT P1, RZ, R141, 0xff, RZ, 0xc0, !PT ;  /* 0x000000ff8dff7812 */ /* 0x000fe4000782c0ff */
[----:B------:R-:W-:Y:S02]  /*60e0*/  CS2R R30, SRZ ;  /* 0x00000000001e7805 */ /* 0x000fe4000001ff00 */
[----:B------:R-:W-:Y:S02]  /*60f0*/  SEL R0, RZ, 0xffffffff, P2 ;  /* 0xffffffffff007807 */ /* 0x000fe40001000000 */
[----:B------:R-:W-:Y:S02]  /*6100*/  CS2R R28, SRZ ;  /* 0x00000000001c7805 */ /* 0x000fe4000001ff00 */
[----:B------:R-:W-:Y:S02]  /*6110*/  SEL R3, RZ, 0xffffffff, P0 ;  /* 0xffffffffff037807 */ /* 0x000fe40000000000 */
[----:B------:R-:W-:Y:S02]  /*6120*/  CS2R R26, SRZ ;  /* 0x00000000001a7805 */ /* 0x000fe4000001ff00 */
[----:B------:R-:W-:Y:S02]  /*6130*/  CS2R R24, SRZ ;  /* 0x0000000000187805 */ /* 0x000fe4000001ff00 */
[----:B------:R-:W-:Y:S02]  /*6140*/  CS2R R18, SRZ ;  /* 0x0000000000127805 */ /* 0x000fe4000001ff00 */
[----:B------:R-:W-:Y:S02]  /*6150*/  @P3 SEL R0, R3, R0, !P1 ;  /* 0x0000000003003207 */ /* 0x000fe40004800000 */
[----:B------:R-:W-:Y:S02]  /*6160*/  CS2R R16, SRZ ;  /* 0x0000000000107805 */ /* 0x000fe4000001ff00 */
[----:B------:R-:W-:Y:S04]  /*6170*/  LOP3.LUT R0, R0, 0x1, RZ, 0xc0, !PT ;  /* 0x0000000100007812 */ /* 0x000fe800078ec0ff */
[----:B------:R-:W-:Y:S01]  /*6180*/  ISETP.NE.U32.AND P0, PT, R0, 0x1, PT ;  /* 0x000000010000780c */ /* 0x000fe20003f05070 */
[----:B------:R-:W-:Y:S01]  /*6190*/  @!UPT UIADD3 URZ, UPT, UPT, URZ, URZ, URZ ;  /* 0x000000fffffff290 */ /* 0x000fe2000fffe0ff */
[----:B------:R-:W-:Y:S11]  /*61a0*/  @!P5 BRA `(.L_x_108) ;  /* 0x00000000000cd947 */ /* 0x000ff60003800000 */
[----:B------:R-:W-:Y:S04]  /*61b0*/  SHF.L.U32 R3, R144, 0x1f, RZ ;  /* 0x0000001f90037819 */ /* 0x000fe800000006ff */
[----:B------:R-:W1:Y:S02]  /*61c0*/  SYNCS.PHASECHK.TRANS64.TRYWAIT P1, [UR44+0x110], R3 ;  /* 0x00011003ff0075a7 */ /* 0x000e64000802112c */
[----:B-1----:R-:W-:Y:S05]  /*61d0*/  @!P1 BRA `(.L_x_109) ;  /* 0x0000002000949947 */ /* 0x002fea0003800000 */
.L_x_108:
[----:B------:R-:W-:Y:S05]  /*61e0*/  BSYNC B0 ;  /* 0x0000000000007941 */ /* 0x000fea0003800000 */
.L_x_107:
[----:B------:R2:W3:Y:S01]  /*61f0*/  @P0 LDS.128 R32, [R140+UR44+0x200] ;  /* 0x0002002c8c200984 */ /* 0x0004e20008000c00 */
[----:B------:R-:W-:Y:S01]  /*6200*/  UIADD3 UR4, UPT, UPT, UR44, 0x118, URZ ;  /* 0x000001182c047890 */ /* 0x000fe2000fffe0ff */
[----:B------:R-:W-:Y:S02]  /*6210*/  LOP3.LUT R144, R144, 0x1, RZ, 0x3c, !PT ;  /* 0x0000000190907812 */ /* 0x000fe400078e3cff */
[----:B------:R2:W1:Y:S01]  /*6220*/  @P0 LDS.128 R28, [R149+0x10] ;  /* 0x00001000951c0984 */ /* 0x0004620000000c00 */
[----:B------:R-:W-:Y:S03]  /*6230*/  UPRMT UR4, UR61, 0x654, UR4 ;  /* 0x000006543d047896 */ /* 0x000fe60008000004 */
[----:B------:R2:W1:Y:S04]  /*6240*/  @P0 LDS.128 R24, [R148+0x20] ;  /* 0x0000200094180984 */ /* 0x0004680000000c00 */
[----:B------:R2:W1:Y:S01]  /*6250*/  @P0 LDS.128 R16, [R147+0x30] ;  /* 0x0000300093100984 */ /* 0x0004620000000c00 */
[----:B------:R-:W-:Y:S01]  /*6260*/  @!PT LDS RZ, [RZ] ;  /* 0x00000000fffff984 */ /* 0x000fe20000000800 */
[----:B------:R-:W-:Y:S01]  /*6270*/  @!PT LDS RZ, [RZ] ;  /* 0x00000000fffff984 */ /* 0x000fe20000000800 */
[----:B------:R-:W-:Y:S01]  /*6280*/  @!PT LDS RZ, [RZ] ;  /* 0x00000000fffff984 */ /* 0x000fe20000000800 */
[----:B------:R-:W-:Y:S01]  /*6290*/  @!PT LDS RZ, [RZ] ;  /* 0x00000000fffff984 */ /* 0x000fe20000000800 */
[----:B------:R5:W-:Y:S06]  /*62a0*/  MEMBAR.ALL.CTA ;  /* 0x0000000000007992 */ /* 0x000bec0000008000 */
[----:B-----5:R-:W5:Y:S02]  /*62b0*/  FENCE.VIEW.ASYNC.S ;  /* 0x00000000000073c6 */ /* 0x020f640000000000 */
[----:B-----5:R-:W-:Y:S01]  /*62c0*/  SYNCS.ARRIVE.TRANS64.RED.A1T0 RZ, [UR4], RZ ;  /* 0x000000ffffff79a7 */ /* 0x020fe20008100404 */
.L_x_106:
[----:B------:R-:W-:Y:S05]  /*62d0*/  BSYNC B1 ;  /* 0x0000000000017941 */ /* 0x000fea0003800000 */
.L_x_105:
[----:B-1----:R-:W-:Y:S04]  /*62e0*/  SHF.R.U32.HI R0, RZ, 0x15, R2 ;  /* 0x00000015ff007819 */ /* 0x002fe80000011602 */
[----:B------:R-:W-:Y:S01]  /*62f0*/  LOP3.LUT P0, RZ, R0, 0x3, R142, 0x48, !PT ;  /* 0x0000000300ff7812 */ /* 0x000fe2000780488e */
[----:B------:R-:W-:Y:S01]  /*6300*/  @!UPT UIADD3 URZ, UPT, UPT, URZ, URZ, URZ ;  /* 0x000000fffffff290 */ /* 0x000fe2000fffe0ff */
[----:B------:R-:W-:Y:S11]  /*6310*/  @P4 BRA `(.L_x_110) ;  /* 0x0000000000084947 */ /* 0x000ff60003800000 */
[----:B------:R-:W1:Y:S02]  /*6320*/  SYNCS.PHASECHK.TRANS64.TRYWAIT P1, [R22+URZ+0x150], R4 ;  /* 0x00015004160075a7 */ /* 0x000e6400080211ff */
[----:B-1----:R-:W-:Y:S05]  /*6330*/  @!P1 BRA `(.L_x_111) ;  /* 0x0000002000549947 */ /* 0x002fea0003800000 */
.L_x_110:
[----:B------:R-:W-:Y:S05]  /*6340*/  @!P0 BRA `(.L_x_112) ;  /* 0x0000000000408947 */ /* 0x000fea0003800000 */
[----:B------:R-:W1:Y:S01]  /*6350*/  LDCU.64 UR8, c[0x4][0x70] ;  /* 0x01000e00ff0877ac */ /* 0x000e620008000a00 */
[----:B------:R-:W-:Y:S01]  /*6360*/  MOV R15, 0x0 ;  /* 0x00000000000f7802 */ /* 0x000fe20000000f00 */
[----:B------:R-:W-:Y:S02]  /*6370*/  HFMA2 R12, -RZ, RZ, 0, 5.9604644775390625e-08 ;  /* 0x00000001ff0c7431 */ /* 0x000fe400000001ff */
[----:B------:R-:W-:Y:S02]  /*6380*/  IMAD.MOV.U32 R8, RZ, RZ, 0x192 ;  /* 0x00000192ff087424 */ /* 0x000fe400078e00ff */
[----:B------:R-:W-:Y:S01]  /*6390*/  IMAD.MOV.U32 R13, RZ, RZ, RZ ;  /* 0x000000ffff0d7224 */ /* 0x000fe200078e00ff */
[----:B------:R-:W5:Y:S01]  /*63a0*/  LDCU.64 UR6, c[0x4][0x78] ;  /* 0x01000f00ff0677ac */ /* 0x000f620008000a00 */
[----:B------:R-:W2:Y:S01]  /*63b0*/  LDC.64 R14, c[0x4][R15] ;  /* 0x010000000f0e7b82 */ /* 0x000ea20000000a00 */
[----:B------:R-:W3:Y:S01]  /*63c0*/  LDCU.64 UR4, c[0x4][0x10] ;  /* 0x01000200ff0477ac */ /* 0x000ee20008000a00 */
[----:B-1----:R-:W-:Y:S01]  /*63d0*/  MOV R5, UR9 ;  /* 0x0000000900057c02 */ /* 0x002fe20008000f00 */
[----:B------:R-:W-:Y:S01]  /*63e0*/  IMAD.U32 R4, RZ, RZ, UR8 ;  /* 0x00000008ff047e24 */ /* 0x000fe2000f8e00ff */
[----:B-----5:R-:W-:Y:S01]  /*63f0*/  MOV R7, UR7 ;  /* 0x0000000700077c02 */ /* 0x020fe20008000f00 */
[----:B------:R-:W-:Y:S01]  /*6400*/  IMAD.U32 R6, RZ, RZ, UR6 ;  /* 0x00000006ff067e24 */ /* 0x000fe2000f8e00ff */
[----:B---3--:R-:W-:Y:S01]  /*6410*/  MOV R11, UR5 ;  /* 0x00000005000b7c02 */ /* 0x008fe20008000f00 */
[----:B------:R-:W-:Y:S02]  /*6420*/  IMAD.U32 R10, RZ, RZ, UR4 ;  /* 0x00000004ff0a7e24 */ /* 0x000fe4000f8e00ff */
[----:B------:R-:W-:Y:S07]  /*6430*/  LEPC R20, `(.L_x_112) ;  /* 0x000000001014794e */ /* 0x000fee0000000000 */
[----:B--2-4-:R-:W-:Y:S05]  /*6440*/  CALL.ABS.NOINC R14 ;  /* 0x000000000e007343 */ /* 0x014fea0003c00000 */
.L_x_112:
[----:B------:R-:W-:Y:S01]  /*6450*/  LOP3.LUT P0, RZ, R131, 0x60, RZ, 0xc0, !PT ;  /* 0x0000006083ff7812 */ /* 0x000fe2000780c0ff */
[----:B------:R-:W-:Y:S05]  /*6460*/  WARPSYNC.ALL ;  /* 0x0000000000007948 */ /* 0x000fea0003800000 */
[----:B------:R-:W-:Y:S01]  /*6470*/  R2UR UR4, R2 ;  /* 0x00000000020472ca */ /* 0x000fe200000e0000 */
[----:B------:R-:W-:Y:S01]  /*6480*/  BSSY.RECONVERGENT B0, `(.L_x_113) ;  /* 0x0000120000007945 */ /* 0x000fe20003800200 */
[----:B---3--:R-:W-:Y:S02]  /*6490*/  F2FP.F16.E4M3.UNPACK_B R2, R32 ;  /* 0x00000020ff02723e */ /* 0x008fe400020006ff */
[-C--:B------:R-:W-:Y:S02]  /*64a0*/  F2FP.F16.E4M3.UNPACK_B R21, R33.reuse ;  /* 0x00000021ff15723e */ /* 0x080fe400020006ff */
[----:B------:R-:W-:Y:S01]  /*64b0*/  F2FP.F16.E4M3.UNPACK_B R12, R28 ;  /* 0x0000001cff0c723e */ /* 0x000fe200020006ff */
[----:B------:R-:W-:Y:S01]  /*64c0*/  HADD2.F32 R0, -RZ, R2.H0_H0 ;  /* 0x20000002ff007230 */ /* 0x000fe20000004100 */
[----:B------:R-:W-:Y:S01]  /*64d0*/  F2FP.F16.E4M3.UNPACK_B R32, R32.H1 ;  /* 0x00000020ff20723e */ /* 0x000fe200030006ff */
[--C-:B------:R-:W-:Y:S01]  /*64e0*/  HADD2.F32 R73, -RZ, R21.reuse.H0_H0 ;  /* 0x20000015ff497230 */ /* 0x100fe20000004100 */
[----:B------:R-:W-:Y:S01]  /*64f0*/  F2FP.F16.E4M3.UNPACK_B R33, R33.H1 ;  /* 0x00000021ff21723e */ /* 0x000fe200030006ff */
[----:B------:R-:W-:Y:S01]  /*6500*/  HADD2.F32 R74, -RZ, R21.H1_H1 ;  /* 0x30000015ff4a7230 */ /* 0x000fe20000004100 */
[-C--:B------:R-:W-:Y:S01]  /*6510*/  F2FP.F16.E4M3.UNPACK_B R20, R34.reuse ;  /* 0x00000022ff14723e */ /* 0x080fe200020006ff */
[--C-:B------:R-:W-:Y:S01]  /*6520*/  HADD2.F32 R3, -RZ, R32.reuse.H0_H0 ;  /* 0x20000020ff037230 */ /* 0x100fe20000004100 */
[----:B------:R-:W-:Y:S01]  /*6530*/  F2FP.F16.E4M3.UNPACK_B R15, R34.H1 ;  /* 0x00000022ff0f723e */ /* 0x000fe200030006ff */
[----:B------:R-:W-:Y:S01]  /*6540*/  HADD2.F32 R72, -RZ, R32.H1_H1 ;  /* 0x30000020ff487230 */ /* 0x000fe20000004100 */
[-C--:B------:R-:W-:Y:S01]  /*6550*/  F2FP.F16.E4M3.UNPACK_B R14, R35.reuse ;  /* 0x00000023ff0e723e */ /* 0x080fe200020006ff */
[--C-:B------:R-:W-:Y:S01]  /*6560*/  HADD2.F32 R75, -RZ, R33.reuse.H0_H0 ;  /* 0x20000021ff4b7230 */ /* 0x100fe20000004100 */
[----:B------:R-:W-:Y:S01]  /*6570*/  F2FP.F16.E4M3.UNPACK_B R13, R35.H1 ;  /* 0x00000023ff0d723e */ /* 0x000fe200030006ff */
[----:B------:R-:W-:Y:S01]  /*6580*/  HADD2.F32 R76, -RZ, R33.H1_H1 ;  /* 0x30000021ff4c7230 */ /* 0x000fe20000004100 */
[----:B------:R-:W-:Y:S01]  /*6590*/  F2FP.F16.E4M3.UNPACK_B R28, R28.H1 ;  /* 0x0000001cff1c723e */ /* 0x000fe200030006ff */
[--C-:B------:R-:W-:Y:S01]  /*65a0*/  HADD2.F32 R77, -RZ, R20.reuse.H0_H0 ;  /* 0x20000014ff4d7230 */ /* 0x100fe20000004100 */
[-C--:B------:R-:W-:Y:S01]  /*65b0*/  F2FP.F16.E4M3.UNPACK_B R11, R29.reuse ;  /* 0x0000001dff0b723e */ /* 0x080fe200020006ff */
        /* <DEDUP_REMOVED lines=15> */
[----:B------:R-:W-:Y:S01]  /*66b0*/  R2UR UR5, R22 ;  /* 0x00000000160572ca */ /* 0x000fe200000e0000 */
        /* <DEDUP_REMOVED lines=29> */
[----:B------:R-:W-:Y:S01]  /*6890*/  IADD3 R68, PT, PT, R68, 0x1, RZ ;  /* 0x0000000144447810 */ /* 0x000fe20007ffe0ff */
[--C-:B------:R-:W-:Y:S02]  /*68a0*/  HADD2.F32 R101, -RZ, R5.reuse.H0_H0 ;  /* 0x20000005ff657230 */ /* 0x100fe40000004100 */
[----:B------:R-:W-:Y:S02]  /*68b0*/  HADD2.F32 R102, -RZ, R5.H1_H1 ;  /* 0x30000005ff667230 */ /* 0x000fe40000004100 */
[--C-:B------:R-:W-:Y:S02]  /*68c0*/  HADD2.F32 R103, -RZ, R4.reuse.H0_H0 ;  /* 0x20000004ff677230 */ /* 0x100fe40000004100 */
[----:B------:R-:W-:Y:S02]  /*68d0*/  HADD2.F32 R104, -RZ, R4.H1_H1 ;  /* 0x30000004ff687230 */ /* 0x000fe40000004100 */
[----:B------:R-:W1:Y:S01]  /*68e0*/  LDTM.x64 R4, tmem[UR4] ;  /* 0x00000004000479ee */ /* 0x000e620008340000 */
[----:B------:R-:W-:Y:S01]  /*68f0*/  NOP ;  /* 0x0000000000007918 */ /* 0x000fe20000000000 */
[----:B------:R-:W-:Y:S01]  /*6900*/  UIADD3 UR4, UPT, UPT, UR5, 0x170, URZ ;  /* 0x0000017005047890 */ /* 0x000fe2000fffe0ff */
[----:B------:R-:W-:Y:S02]  /*6910*/  HADD2.F32 R2, -RZ, R2.H1_H1 ;  /* 0x30000002ff027230 */ /* 0x000fe40000004100 */
[--C-:B------:R-:W-:Y:S01]  /*6920*/  HADD2.F32 R105, -RZ, R106.reuse.H0_H0 ;  /* 0x2000006aff697230 */ /* 0x100fe20000004100 */
[----:B------:R-:W-:Y:S01]  /*6930*/  UPRMT UR4, UR61, 0x654, UR4 ;  /* 0x000006543d047896 */ /* 0x000fe20008000004 */
[----:B------:R-:W-:Y:S02]  /*6940*/  HADD2.F32 R106, -RZ, R106.H1_H1 ;  /* 0x3000006aff6a7230 */ /* 0x000fe40000004100 */
[--C-:B------:R-:W-:Y:S02]  /*6950*/  HADD2.F32 R109, -RZ, R110.reuse.H0_H0 ;  /* 0x2000006eff6d7230 */ /* 0x100fe40000004100 */
[----:B------:R-:W-:Y:S02]  /*6960*/  HADD2.F32 R110, -RZ, R110.H1_H1 ;  /* 0x3000006eff6e7230 */ /* 0x000fe40000004100 */
[--C-:B------:R-:W-:Y:S02]  /*6970*/  HADD2.F32 R113, -RZ, R114.reuse.H0_H0 ;  /* 0x20000072ff717230 */ /* 0x100fe40000004100 */
[----:B-1----:R-:W-:Y:S01]  /*6980*/  SYNCS.ARRIVE.TRANS64.RED.A1T0 RZ, [UR4], RZ ;  /* 0x000000ffffff79a7 */ /* 0x002fe20008100404 */
[----:B------:R-:W-:Y:S02]  /*6990*/  HADD2.F32 R114, -RZ, R114.H1_H1 ;  /* 0x30000072ff727230 */ /* 0x000fe40000004100 */
[--C-:B------:R-:W-:Y:S02]  /*69a0*/  HADD2.F32 R117, -RZ, R118.reuse.H0_H0 ;  /* 0x20000076ff757230 */ /* 0x100fe40000004100 */
[----:B------:R-:W-:Y:S02]  /*69b0*/  HADD2.F32 R118, -RZ, R118.H1_H1 ;  /* 0x30000076ff767230 */ /* 0x000fe40000004100 */
[--C-:B------:R-:W-:Y:S02]  /*69c0*/  HADD2.F32 R121, -RZ, R122.reuse.H0_H0 ;  /* 0x2000007aff797230 */ /* 0x100fe40000004100 */
[C---:B----4-:R-:W-:Y:S01]  /*69d0*/  FMUL R4, R70.reuse, R4 ;  /* 0x0000000446047220 */ /* 0x050fe20000400000 */
[C---:B------:R-:W-:Y:S01]  /*69e0*/  FMUL R5, R70.reuse, R5 ;  /* 0x0000000546057220 */ /* 0x040fe20000400000 */
[C---:B------:R-:W-:Y:S01]  /*69f0*/  FMUL R8, R70.reuse, R8 ;  /* 0x0000000846087220 */ /* 0x040fe20000400000 */
[C---:B------:R-:W-:Y:S01]  /*6a00*/  FMUL R9, R70.reuse, R9 ;  /* 0x0000000946097220 */ /* 0x040fe20000400000 */
[C---:B------:R-:W-:Y:S01]  /*6a10*/  FFMA R4, R71.reuse, R0, R4 ;  /* 0x0000000047047223 */ /* 0x040fe20000000004 */
[C---:B------:R-:W-:Y:S01]  /*6a20*/  FFMA R5, R71.reuse, R2, R5 ;  /* 0x0000000247057223 */ /* 0x040fe20000000005 */
[C---:B------:R-:W-:Y:S01]  /*6a30*/  FMUL R12, R70.reuse, R12 ;  /* 0x0000000c460c7220 */ /* 0x040fe20000400000 */
[C---:B------:R-:W-:Y:S01]  /*6a40*/  FMUL R13, R70.reuse, R13 ;  /* 0x0000000d460d7220 */ /* 0x040fe20000400000 */
[C---:B------:R-:W-:Y:S01]  /*6a50*/  FMUL R16, R70.reuse, R16 ;  /* 0x0000001046107220 */ /* 0x040fe20000400000 */
[C---:B------:R-:W-:Y:S01]  /*6a60*/  FMUL R17, R70.reuse, R17 ;  /* 0x0000001146117220 */ /* 0x040fe20000400000 */
[C---:B------:R-:W-:Y:S01]  /*6a70*/  FMUL R0, R70.reuse, R20 ;  /* 0x0000001446007220 */ /* 0x040fe20000400000 */
[C---:B------:R-:W-:Y:S01]  /*6a80*/  FMUL R2, R70.reuse, R21 ;  /* 0x0000001546027220 */ /* 0x040fe20000400000 */
[C---:B------:R-:W-:Y:S01]  /*6a90*/  FMUL R21, R70.reuse, R28 ;  /* 0x0000001c46157220 */ /* 0x040fe20000400000 */
[----:B------:R-:W-:Y:S02]  /*6aa0*/  HADD2.F32 R122, -RZ, R122.H1_H1 ;  /* 0x3000007aff7a7230 */ /* 0x000fe40000004100 */
[C---:B------:R-:W-:Y:S01]  /*6ab0*/  FMUL R6, R70.reuse, R6 ;  /* 0x0000000646067220 */ /* 0x040fe20000400000 */
[--C-:B------:R-:W-:Y:S02]  /*6ac0*/  HADD2.F32 R125, -RZ, R126.reuse.H0_H0 ;  /* 0x2000007eff7d7230 */ /* 0x100fe40000004100 */
[C---:B------:R-:W-:Y:S01]  /*6ad0*/  FMUL R7, R70.reuse, R7 ;  /* 0x0000000746077220 */ /* 0x040fe20000400000 */
[----:B------:R-:W-:Y:S02]  /*6ae0*/  HADD2.F32 R126, -RZ, R126.H1_H1 ;  /* 0x3000007eff7e7230 */ /* 0x000fe40000004100 */
[C---:B------:R-:W-:Y:S01]  /*6af0*/  FFMA R6, R71.reuse, R3, R6 ;  /* 0x0000000347067223 */ /* 0x040fe20000000006 */
[C---:B------:R-:W-:Y:S01]  /*6b00*/  FMUL R10, R70.reuse, R10 ;  /* 0x0000000a460a7220 */ /* 0x040fe20000400000 */
[C---:B------:R-:W-:Y:S01]  /*6b10*/  FFMA R7, R71.reuse, R72, R7 ;  /* 0x0000004847077223 */ /* 0x040fe20000000007 */
[C---:B------:R-:W-:Y:S01]  /*6b20*/  FFMA R8, R71.reuse, R73, R8 ;  /* 0x0000004947087223 */ /* 0x040fe20000000008 */
[C---:B------:R-:W-:Y:S01]  /*6b30*/  FFMA R9, R71.reuse, R74, R9 ;  /* 0x0000004a47097223 */ /* 0x040fe20000000009 */
[C---:B------:R-:W-:Y:S01]  /*6b40*/  FFMA R10, R71.reuse, R75, R10 ;  /* 0x0000004b470a7223 */ /* 0x040fe2000000000a */
[--C-:B------:R-:W-:Y:S02]  /*6b50*/  HADD2.F32 R74, -RZ, R129.reuse.H0_H0 ;  /* 0x20000081ff4a7230 */ /* 0x100fe40000004100 */
[C---:B------:R-:W-:Y:S01]  /*6b60*/  FMUL R11, R70.reuse, R11 ;  /* 0x0000000b460b7220 */ /* 0x040fe20000400000 */
[----:B------:R-:W-:Y:S02]  /*6b70*/  HADD2.F32 R75, -RZ, R129.H1_H1 ;  /* 0x30000081ff4b7230 */ /* 0x000fe40000004100 */
[C---:B------:R-:W-:Y:S01]  /*6b80*/  FMUL R14, R70.reuse, R14 ;  /* 0x0000000e460e7220 */ /* 0x040fe20000400000 */
[--C-:B------:R-:W-:Y:S02]  /*6b90*/  HADD2.F32 R72, -RZ, R130.reuse.H0_H0 ;  /* 0x20000082ff487230 */ /* 0x100fe40000004100 */
[C---:B------:R-:W-:Y:S01]  /*6ba0*/  FFMA R11, R71.reuse, R76, R11 ;  /* 0x0000004c470b7223 */ /* 0x040fe2000000000b */
[C---:B------:R-:W-:Y:S01]  /*6bb0*/  FFMA R12, R71.reuse, R77, R12 ;  /* 0x0000004d470c7223 */ /* 0x040fe2000000000c */
[----:B------:R-:W-:Y:S01]  /*6bc0*/  FFMA R13, R71, R78, R13 ;  /* 0x0000004e470d7223 */ /* 0x000fe2000000000d */
[----:B------:R-:W-:Y:S01]  /*6bd0*/  F2FP.SATFINITE.E4M3.F32.PACK_AB_MERGE_C R76, R7, R6, RZ ;  /* 0x00000006074c723e */ /* 0x000fe200048070ff */
[----:B------:R-:W-:Y:S01]  /*6be0*/  FFMA R14, R71, R79, R14 ;  /* 0x0000004f470e7223 */ /* 0x000fe2000000000e */
[----:B------:R-:W-:Y:S01]  /*6bf0*/  F2FP.SATFINITE.E4M3.F32.PACK_AB_MERGE_C R129, R11, R10, RZ ;  /* 0x0000000a0b81723e */ /* 0x000fe200048070ff */
[C---:B------:R-:W-:Y:S01]  /*6c00*/  FMUL R7, R70.reuse, R24 ;  /* 0x0000001846077220 */ /* 0x040fe20000400000 */
[C---:B------:R-:W-:Y:S01]  /*6c10*/  FMUL R10, R70.reuse, R25 ;  /* 0x00000019460a7220 */ /* 0x040fe20000400000 */
[C---:B------:R-:W-:Y:S01]  /*6c20*/  FMUL R25, R70.reuse, R32 ;  /* 0x0000002046197220 */ /* 0x040fe20000400000 */
[----:B------:R-:W-:Y:S02]  /*6c30*/  HADD2.F32 R73, -RZ, R130.H1_H1 ;  /* 0x30000082ff497230 */ /* 0x000fe40000004100 */
[C---:B------:R-:W-:Y:S01]  /*6c40*/  FMUL R15, R70.reuse, R15 ;  /* 0x0000000f460f7220 */ /* 0x040fe20000400000 */
[C---:B------:R-:W-:Y:S01]  /*6c50*/  FMUL R18, R70.reuse, R18 ;  /* 0x0000001246127220 */ /* 0x040fe20000400000 */
[C---:B------:R-:W-:Y:S01]  /*6c60*/  FMUL R19, R70.reuse, R19 ;  /* 0x0000001346137220 */ /* 0x040fe20000400000 */
[C---:B------:R-:W-:Y:S01]  /*6c70*/  FMUL R3, R70.reuse, R22 ;  /* 0x0000001646037220 */ /* 0x040fe20000400000 */
[C---:B------:R-:W-:Y:S01]  /*6c80*/  FFMA R15, R71.reuse, R80, R15 ;  /* 0x00000050470f7223 */ /* 0x040fe2000000000f */
[C---:B------:R-:W-:Y:S01]  /*6c90*/  FFMA R16, R71.reuse, R81, R16 ;  /* 0x0000005147107223 */ /* 0x040fe20000000010 */
[C---:B------:R-:W-:Y:S01]  /*6ca0*/  FFMA R17, R71.reuse, R82, R17 ;  /* 0x0000005247117223 */ /* 0x040fe20000000011 */
[C---:B------:R-:W-:Y:S01]  /*6cb0*/  FFMA R18, R71.reuse, R83, R18 ;  /* 0x0000005347127223 */ /* 0x040fe20000000012 */
        /* <DEDUP_REMOVED lines=16> */
[----:B------:R-:W-:Y:S01]  /*6dc0*/  FMUL R20, R70, R27 ;  /* 0x0000001b46147220 */ /* 0x000fe20000400000 */
[----:B------:R-:W-:Y:S01]  /*6dd0*/  F2FP.SATFINITE.E4M3.F32.PACK_AB_MERGE_C R3, R6, R3, RZ ;  /* 0x000000030603723e */ /* 0x000fe200048070ff */
[C---:B------:R-:W-:Y:S01]  /*6de0*/  FMUL R23, R70.reuse, R30 ;  /* 0x0000001e46177220 */ /* 0x040fe20000400000 */
[C---:B------:R-:W-:Y:S01]  /*6df0*/  FMUL R30, R70.reuse, R37 ;  /* 0x00000025461e7220 */ /* 0x040fe20000400000 */
[C---:B------:R-:W-:Y:S01]  /*6e00*/  FFMA R20, R71.reuse, R92, R20 ;  /* 0x0000005c47147223 */ /* 0x040fe20000000014 */
[C---:B------:R-:W-:Y:S01]  /*6e10*/  FFMA R21, R71.reuse, R93, R21 ;  /* 0x0000005d47157223 */ /* 0x040fe20000000015 */
[C---:B------:R-:W-:Y:S01]  /*6e20*/  FFMA R22, R71.reuse, R94, R22 ;  /* 0x0000005e47167223 */ /* 0x040fe20000000016 */
[C---:B------:R-:W-:Y:S01]  /*6e30*/  FFMA R23, R71.reuse, R95, R23 ;  /* 0x0000005f47177223 */ /* 0x040fe20000000017 */
        /* <DEDUP_REMOVED lines=12> */
[----:B------:R-:W-:Y:S01]  /*6f00*/  FMUL R38, R70, R45 ;  /* 0x0000002d46267220 */ /* 0x000fe20000400000 */
[C---:B------:R-:W-:Y:S01]  /*6f10*/  FFMA R28, R71.reuse, R100, R28 ;  /* 0x00000064471c7223 */ /* 0x040fe2000000001c */
[----:B------:R-:W-:Y:S01]  /*6f20*/  F2FP.SATFINITE.E4M3.F32.PACK_AB_MERGE_C R6, R22, R21, R6 ;  /* 0x000000151606723e */ /* 0x000fe20004807006 */
[C---:B------:R-:W-:Y:S01]  /*6f30*/  FFMA R29, R71.reuse, R101, R29 ;  /* 0x00000065471d7223 */ /* 0x040fe2000000001d */
[C---:B------:R-:W-:Y:S01]  /*6f40*/  FFMA R30, R71.reuse, R102, R30 ;  /* 0x00000066471e7223 */ /* 0x040fe2000000001e */
[----:B------:R-:W-:Y:S01]  /*6f50*/  FFMA R31, R71, R103, R31 ;  /* 0x00000067471f7223 */ /* 0x000fe2000000001f */
[C---:B------:R-:W-:Y:S01]  /*6f60*/  FMUL R45, R70.reuse, R52 ;  /* 0x00000034462d7220 */ /* 0x040fe20000400000 */
[C---:B------:R-:W-:Y:S01]  /*6f70*/  FMUL R52, R70.reuse, R59 ;  /* 0x0000003b46347220 */ /* 0x040fe20000400000 */
[C---:B------:R-:W-:Y:S01]  /*6f80*/  FMUL R59, R70.reuse, R66 ;  /* 0x00000042463b7220 */ /* 0x040fe20000400000 */
[----:B------:R-:W-:Y:S01]  /*6f90*/  F2FP.SATFINITE.E4M3.F32.PACK_AB_MERGE_C R66, R13, R12, R14 ;  /* 0x0000000c0d42723e */ /* 0x000fe2000480700e */
[C---:B------:R-:W-:Y:S01]  /*6fa0*/  FMUL R32, R70.reuse, R39 ;  /* 0x0000002746207220 */ /* 0x040fe20000400000 */
[--C-:B------:R-:W-:Y:S02]  /*6fb0*/  HADD2.F32 R107, -RZ, R108.reuse.H0_H0 ;  /* 0x2000006cff6b7230 */ /* 0x100fe40000004100 */
[C---:B------:R-:W-:Y:S01]  /*6fc0*/  FMUL R35, R70.reuse, R42 ;  /* 0x0000002a46237220 */ /* 0x040fe20000400000 */
[----:B------:R-:W-:Y:S02]  /*6fd0*/  HADD2.F32 R108, -RZ, R108.H1_H1 ;  /* 0x3000006cff6c7230 */ /* 0x000fe40000004100 */
[C---:B------:R-:W-:Y:S01]  /*6fe0*/  FFMA R32, R71.reuse, R104, R32 ;  /* 0x0000006847207223 */ /* 0x040fe20000000020 */
[----:B------:R-:W-:Y:S01]  /*6ff0*/  FMUL R36, R70, R43 ;  /* 0x0000002b46247220 */ /* 0x000fe20000400000 */
[C---:B------:R-:W-:Y:S01]  /*7000*/  FFMA R33, R71.reuse, R105, R33 ;  /* 0x0000006947217223 */ /* 0x040fe20000000021 */
[C---:B------:R-:W-:Y:S01]  /*7010*/  FFMA R34, R71.reuse, R106, R34 ;  /* 0x0000006a47227223 */ /* 0x040fe20000000022 */
[--C-:B------:R-:W-:Y:S01]  /*7020*/  HADD2.F32 R111, -RZ, R112.reuse.H0_H0 ;  /* 0x20000070ff6f7230 */ /* 0x100fe20000004100 */
[----:B------:R-:W-:Y:S01]  /*7030*/  F2FP.SATFINITE.E4M3.F32.PACK_AB_MERGE_C R32, R32, R31, RZ ;  /* 0x0000001f2020723e */ /* 0x000fe200048070ff */
[C---:B------:R-:W-:Y:S01]  /*7040*/  FFMA R35, R71.reuse, R107, R35 ;  /* 0x0000006b47237223 */ /* 0x040fe20000000023 */
[----:B------:R-:W-:Y:S02]  /*7050*/  HADD2.F32 R112, -RZ, R112.H1_H1 ;  /* 0x30000070ff707230 */ /* 0x000fe40000004100 */
[----:B------:R-:W-:Y:S01]  /*7060*/  FMUL R39, R70, R46 ;  /* 0x0000002e46277220 */ /* 0x000fe20000400000 */
[----:B------:R-:W-:Y:S01]  /*7070*/  F2FP.SATFINITE.E4M3.F32.PACK_AB_MERGE_C R32, R30, R29, R32 ;  /* 0x0000001d1e20723e */ /* 0x000fe20004807020 */
[C---:B------:R-:W-:Y:S01]  /*7080*/  FFMA R36, R71.reuse, R108, R36 ;  /* 0x0000006c47247223 */ /* 0x040fe20000000024 */
[C---:B------:R-:W-:Y:S01]  /*7090*/  FMUL R40, R70.reuse, R47 ;  /* 0x0000002f46287220 */ /* 0x040fe20000400000 */
[C---:B------:R-:W-:Y:S01]  /*70a0*/  FFMA R37, R71.reuse, R109, R37 ;  /* 0x0000006d47257223 */ /* 0x040fe20000000025 */
[C---:B------:R-:W-:Y:S01]  /*70b0*/  FFMA R38, R71.reuse, R110, R38 ;  /* 0x0000006e47267223 */ /* 0x040fe20000000026 */
[C---:B------:R-:W-:Y:S01]  /*70c0*/  FMUL R42, R70.reuse, R49 ;  /* 0x00000031462a7220 */ /* 0x040fe20000400000 */
[--C-:B------:R-:W-:Y:S02]  /*70d0*/  HADD2.F32 R115, -RZ, R116.reuse.H0_H0 ;  /* 0x20000074ff737230 */ /* 0x100fe40000004100 */
[C---:B------:R-:W-:Y:S01]  /*70e0*/  FFMA R39, R71.reuse, R111, R39 ;  /* 0x0000006f47277223 */ /* 0x040fe20000000027 */
[----:B------:R-:W-:Y:S02]  /*70f0*/  HADD2.F32 R116, -RZ, R116.H1_H1 ;  /* 0x30000074ff747230 */ /* 0x000fe40000004100 */
[C---:B------:R-:W-:Y:S01]  /*7100*/  FMUL R43, R70.reuse, R50 ;  /* 0x00000032462b7220 */ /* 0x040fe20000400000 */
[C---:B------:R-:W-:Y:S01]  /*7110*/  FFMA R40, R71.reuse, R112, R40 ;  /* 0x0000007047287223 */ /* 0x040fe20000000028 */
[C---:B------:R-:W-:Y:S01]  /*7120*/  FMUL R44, R70.reuse, R51 ;  /* 0x00000033462c7220 */ /* 0x040fe20000400000 */
[C---:B------:R-:W-:Y:S01]  /*7130*/  FFMA R41, R71.reuse, R113, R41 ;  /* 0x0000007147297223 */ /* 0x040fe20000000029 */
[C---:B------:R-:W-:Y:S01]  /*7140*/  FMUL R50, R70.reuse, R57 ;  /* 0x0000003946327220 */ /* 0x040fe20000400000 */
[C---:B------:R-:W-:Y:S01]  /*7150*/  FMUL R57, R70.reuse, R64 ;  /* 0x0000004046397220 */ /* 0x040fe20000400000 */
[----:B------:R-:W-:Y:S01]  /*7160*/  FFMA R42, R71, R114, R42 ;  /* 0x00000072472a7223 */ /* 0x000fe2000000002a */
[C---:B------:R-:W-:Y:S01]  /*7170*/  FMUL R46, R70.reuse, R53 ;  /* 0x00000035462e7220 */ /* 0x040fe20000400000 */
[--C-:B------:R-:W-:Y:S01]  /*7180*/  HADD2.F32 R119, -RZ, R120.reuse.H0_H0 ;  /* 0x20000078ff777230 */ /* 0x100fe20000004100 */
[----:B------:R-:W-:Y:S01]  /*7190*/  F2FP.SATFINITE.E4M3.F32.PACK_AB_MERGE_C R64, R5, R4, R76 ;  /* 0x000000040540723e */ /* 0x000fe2000480704c */
[C---:B------:R-:W-:Y:S01]  /*71a0*/  FMUL R51, R70.reuse, R58 ;  /* 0x0000003a46337220 */ /* 0x040fe20000400000 */
[C---:B------:R-:W-:Y:S01]  /*71b0*/  FMUL R53, R70.reuse, R60 ;  /* 0x0000003c46357220 */ /* 0x040fe20000400000 */
[C---:B------:R-:W-:Y:S01]  /*71c0*/  FFMA R43, R71.reuse, R115, R43 ;  /* 0x00000073472b7223 */ /* 0x040fe2000000002b */
[----:B------:R-:W-:Y:S02]  /*71d0*/  HADD2.F32 R120, -RZ, R120.H1_H1 ;  /* 0x30000078ff787230 */ /* 0x000fe40000004100 */
[C---:B------:R-:W-:Y:S01]  /*71e0*/  FMUL R47, R70.reuse, R54 ;  /* 0x00000036462f7220 */ /* 0x040fe20000400000 */
[C---:B------:R-:W-:Y:S01]  /*71f0*/  FMUL R58, R70.reuse, R65 ;  /* 0x00000041463a7220 */ /* 0x040fe20000400000 */
[----:B------:R-:W-:Y:S01]  /*7200*/  FMUL R60, R70, R67 ;  /* 0x00000043463c7220 */ /* 0x000fe20000400000 */
[----:B------:R-:W-:Y:S01]  /*7210*/  F2FP.SATFINITE.E4M3.F32.PACK_AB_MERGE_C R5, R20, R11, RZ ;  /* 0x0000000b1405723e */ /* 0x000fe200048070ff */
[----:B------:R-:W-:Y:S01]  /*7220*/  FFMA R44, R71, R116, R44 ;  /* 0x00000074472c7223 */ /* 0x000fe2000000002c */
[C---:B------:R-:W-:Y:S01]  /*7230*/  FMUL R48, R70.reuse, R55 ;  /* 0x0000003746307220 */ /* 0x040fe20000400000 */
[----:B------:R-:W-:Y:S01]  /*7240*/  F2FP.SATFINITE.E4M3.F32.PACK_AB_MERGE_C R65, R9, R8, R129 ;  /* 0x000000080941723e */ /* 0x000fe20004807081 */
[----:B------:R-:W-:Y:S01]  /*7250*/  FFMA R45, R71, R117, R45 ;  /* 0x00000075472d7223 */ /* 0x000fe2000000002d */
[----:B------:R-:W-:Y:S01]  /*7260*/  F2FP.SATFINITE.E4M3.F32.PACK_AB_MERGE_C R67, R17, R16, R18 ;  /* 0x000000101143723e */ /* 0x000fe20004807012 */
[----:B------:R-:W-:Y:S01]  /*7270*/  FMUL R49, R70, R56 ;  /* 0x0000003846317220 */ /* 0x000fe20000400000 */
[C---:B------:R-:W-:Y:S01]  /*7280*/  FFMA R46, R71.reuse, R118, R46 ;  /* 0x00000076472e7223 */ /* 0x040fe2000000002e */
[--C-:B------:R-:W-:Y:S02]  /*7290*/  HADD2.F32 R123, -RZ, R124.reuse.H0_H0 ;  /* 0x2000007cff7b7230 */ /* 0x100fe40000004100 */
[C---:B------:R-:W-:Y:S01]  /*72a0*/  FFMA R47, R71.reuse, R119, R47 ;  /* 0x00000077472f7223 */ /* 0x040fe2000000002f */
[----:B------:R1:W-:Y:S01]  /*72b0*/  STS.128 [R140+UR44+0x2200], R64 ;  /* 0x002200408c007988 */ /* 0x0003e20008000c2c */
[----:B------:R-:W-:Y:S01]  /*72c0*/  HADD2.F32 R124, -RZ, R124.H1_H1 ;  /* 0x3000007cff7c7230 */ /* 0x000fe20000004100 */
[----:B------:R-:W-:Y:S01]  /*72d0*/  F2FP.SATFINITE.E4M3.F32.PACK_AB_MERGE_C R5, R10, R7, R5 ;  /* 0x000000070a05723e */ /* 0x000fe20004807005 */
[C---:B------:R-:W-:Y:S01]  /*72e0*/  FFMA R48, R71.reuse, R120, R48 ;  /* 0x0000007847307223 */ /* 0x040fe20000000030 */
[----:B------:R-:W-:Y:S01]  /*72f0*/  F2FP.SATFINITE.E4M3.F32.PACK_AB_MERGE_C R7, R28, R27, RZ ;  /* 0x0000001b1c07723e */ /* 0x000fe200048070ff */
        /* <DEDUP_REMOVED lines=8> */
[----:B------:R-:W-:Y:S01]  /*7380*/  FMUL R56, R70, R63 ;  /* 0x0000003f46387220 */ /* 0x000fe20000400000 */
[----:B------:R-:W-:Y:S01]  /*7390*/  F2FP.SATFINITE.E4M3.F32.PACK_AB_MERGE_C R4, R2, R0, R3 ;  /* 0x000000000204723e */ /* 0x000fe20004807003 */
[C---:B------:R-:W-:Y:S01]  /*73a0*/  FFMA R53, R71.reuse, R125, R53 ;  /* 0x0000007d47357223 */ /* 0x040fe20000000035 */
[----:B------:R-:W-:Y:S01]  /*73b0*/  F2FP.SATFINITE.E4M3.F32.PACK_AB_MERGE_C R7, R26, R25, R7 ;  /* 0x000000191a07723e */ /* 0x000fe20004807007 */
[C---:B------:R-:W-:Y:S01]  /*73c0*/  FFMA R54, R71.reuse, R126, R54 ;  /* 0x0000007e47367223 */ /* 0x040fe20000000036 */
[C---:B------:R-:W-:Y:S01]  /*73d0*/  FFMA R55, R71.reuse, R127, R55 ;  /* 0x0000007f47377223 */ /* 0x040fe20000000037 */
[----:B------:R-:W-:Y:S01]  /*73e0*/  F2FP.SATFINITE.E4M3.F32.PACK_AB_MERGE_C R35, R36, R35, RZ ;  /* 0x000000232423723e */ /* 0x000fe200048070ff */
[C---:B------:R-:W-:Y:S01]  /*73f0*/  FFMA R56, R71.reuse, R128, R56 ;  /* 0x0000008047387223 */ /* 0x040fe20000000038 */
[----:B------:R1:W-:Y:S01]  /*7400*/  STS.128 [R149+0x2010], R4 ;  /* 0x0020100495007388 */ /* 0x0003e20000000c00 */
[----:B------:R-:W-:Y:S01]  /*7410*/  F2FP.SATFINITE.E4M3.F32.PACK_AB_MERGE_C R39, R40, R39, RZ ;  /* 0x000000272827723e */ /* 0x000fe200048070ff */
[C---:B------:R-:W-:Y:S01]  /*7420*/  FFMA R57, R71.reuse, R72, R57 ;  /* 0x0000004847397223 */ /* 0x040fe20000000039 */
[----:B------:R-:W-:Y:S01]  /*7430*/  F2FP.SATFINITE.E4M3.F32.PACK_AB_MERGE_C R43, R44, R43, RZ ;  /* 0x0000002b2c2b723e */ /* 0x000fe200048070ff */
[C---:B------:R-:W-:Y:S01]  /*7440*/  FFMA R58, R71.reuse, R73, R58 ;  /* 0x00000049473a7223 */ /* 0x040fe2000000003a */
[C---:B------:R-:W-:Y:S01]  /*7450*/  FFMA R59, R71.reuse, R74, R59 ;  /* 0x0000004a473b7223 */ /* 0x040fe2000000003b */
[----:B------:R-:W-:Y:S01]  /*7460*/  F2FP.SATFINITE.E4M3.F32.PACK_AB_MERGE_C R33, R34, R33, R35 ;  /* 0x000000212221723e */ /* 0x000fe20004807023 */
[----:B------:R-:W-:Y:S01]  /*7470*/  FFMA R60, R71, R75, R60 ;  /* 0x0000004b473c7223 */ /* 0x000fe2000000003c */
[----:B------:R-:W-:Y:S02]  /*7480*/  F2FP.SATFINITE.E4M3.F32.PACK_AB_MERGE_C R34, R38, R37, R39 ;  /* 0x000000252622723e */ /* 0x000fe40004807027 */
[----:B------:R-:W-:Y:S02]  /*7490*/  F2FP.SATFINITE.E4M3.F32.PACK_AB_MERGE_C R35, R42, R41, R43 ;  /* 0x000000292a23723e */ /* 0x000fe4000480702b */
[----:B------:R-:W-:Y:S02]  /*74a0*/  F2FP.SATFINITE.E4M3.F32.PACK_AB_MERGE_C R51, R52, R51, RZ ;  /* 0x000000333433723e */ /* 0x000fe400048070ff */
[----:B------:R-:W-:Y:S01]  /*74b0*/  F2FP.SATFINITE.E4M3.F32.PACK_AB_MERGE_C R48, R48, R47, RZ ;  /* 0x0000002f3030723e */ /* 0x000fe200048070ff */
[----:B------:R1:W-:Y:S01]  /*74c0*/  STS.128 [R148+0x2020], R32 ;  /* 0x0020202094007388 */ /* 0x0003e20000000c00 */
[----:B------:R-:W-:Y:S02]  /*74d0*/  F2FP.SATFINITE.E4M3.F32.PACK_AB_MERGE_C R55, R56, R55, RZ ;  /* 0x000000373837723e */ /* 0x000fe400048070ff */
[----:B------:R-:W-:Y:S02]  /*74e0*/  F2FP.SATFINITE.E4M3.F32.PACK_AB_MERGE_C R59, R60, R59, RZ ;  /* 0x0000003b3c3b723e */ /* 0x000fe400048070ff */
[----:B------:R-:W-:Y:S02]  /*74f0*/  F2FP.SATFINITE.E4M3.F32.PACK_AB_MERGE_C R49, R50, R49, R51 ;  /* 0x000000313231723e */ /* 0x000fe40004807033 */
[----:B------:R-:W-:Y:S02]  /*7500*/  F2FP.SATFINITE.E4M3.F32.PACK_AB_MERGE_C R48, R46, R45, R48 ;  /* 0x0000002d2e30723e */ /* 0x000fe40004807030 */
[----:B------:R-:W-:Y:S02]  /*7510*/  F2FP.SATFINITE.E4M3.F32.PACK_AB_MERGE_C R50, R54, R53, R55 ;  /* 0x000000353632723e */ /* 0x000fe40004807037 */
[----:B------:R-:W-:Y:S05]  /*7520*/  F2FP.SATFINITE.E4M3.F32.PACK_AB_MERGE_C R51, R58, R57, R59 ;  /* 0x000000393a33723e */ /* 0x000fea000480703b */
[----:B------:R1:W-:Y:S01]  /*7530*/  STS.128 [R147+0x2030], R48 ;  /* 0x0020303093007388 */ /* 0x0003e20000000c00 */
[----:B------:R-:W-:Y:S01]  /*7540*/  @!PT LDS RZ, [RZ] ;  /* 0x00000000fffff984 */ /* 0x000fe20000000800 */
[----:B------:R-:W-:Y:S01]  /*7550*/  @!PT LDS RZ, [RZ] ;  /* 0x00000000fffff984 */ /* 0x000fe20000000800 */
[----:B------:R-:W-:Y:S01]  /*7560*/  @!PT LDS RZ, [RZ] ;  /* 0x00000000fffff984 */ /* 0x000fe20000000800 */
[----:B------:R-:W-:Y:S01]  /*7570*/  @!PT LDS RZ, [RZ] ;  /* 0x00000000fffff984 */ /* 0x000fe20000000800 */
[----:B------:R3:W-:Y:S07]  /*7580*/  MEMBAR.ALL.CTA ;  /* 0x0000000000007992 */ /* 0x0007ee0000008000 */
[----:B---3--:R-:W3:Y:S02]  /*7590*/  FENCE.VIEW.ASYNC.S ;  /* 0x00000000000073c6 */ /* 0x008ee40000000000 */
[----:B---3--:R-:W-:Y:S06]  /*75a0*/  BAR.SYNC.DEFER_BLOCKING 0x1, 0x80 ;  /* 0x0042000000007b1d */ /* 0x008fec0000010000 */
[----:B------:R-:W-:Y:S05]  /*75b0*/  @P0 BRA `(.L_x_114) ;  /* 0x0000000000300947 */ /* 0x000fea0003800000 */
[----:B------:R-:W-:Y:S02]  /*75c0*/  UIADD3 UR4, UPT, UPT, UR44, 0x2200, URZ ;  /* 0x000022002c047890 */ /* 0x000fe4000fffe0ff */
[----:B------:R-:W-:Y:S02]  /*75d0*/  USHF.L.U32 UR9, UR45, 0x6, URZ ;  /* 0x000000062d097899 */ /* 0x000fe400080006ff */
[----:B------:R-:W-:Y:S02]  /*75e0*/  USHF.L.U32 UR10, UR46, 0x7, URZ ;  /* 0x000000072e0a7899 */ /* 0x000fe400080006ff */
[----:B------:R-:W-:Y:S01]  /*75f0*/  MOV R150, UR4 ;  /* 0x0000000400967c02 */ /* 0x000fe20008000f00 */
[----:B------:R-:W-:Y:S01]  /*7600*/  UIADD3 UR4, UP0, UPT, UR62, 0x680, URZ ;  /* 0x000006803e047890 */ /* 0x000fe2000ff1e0ff */
[----:B------:R-:W-:Y:S02]  /*7610*/  UMOV UR11, UR36 ;  /* 0x00000024000b7c82 */ /* 0x000fe40008000000 */
[----:B------:R-:W-:Y:S01]  /*7620*/  R2UR UR8, R150 ;  /* 0x00000000960872ca */ /* 0x000fe200000e0000 */
[----:B------:R-:W-:Y:S11]  /*7630*/  UIADD3.X UR5, UPT, UPT, URZ, UR63, URZ, UP0, !UPT ;  /* 0x0000003fff057290 */ /* 0x000ff600087fe4ff */
[----:B------:R-:W-:Y:S01]  /*7640*/  @!UPT UIADD3 URZ, UPT, UPT, URZ, URZ, URZ ;  /* 0x000000fffffff290 */ /* 0x000fe2000fffe0ff */
[----:B------:R3:W-:Y:S01]  /*7650*/  UTMASTG.3D [UR8], [UR4] ;  /* 0x00000008040073b5 */ /* 0x0007e20008010000 */
[----:B------:R0:W-:Y:S01]  /*7660*/  UTMACMDFLUSH ;  /* 0x00000000000079b7 */ /* 0x0001e20000000000 */
[----:B---3--:R-:W-:Y:S04]  /*7670*/  DEPBAR.LE SB0, 0x0 ;  /* 0x000080000000791a */ /* 0x008fe80000000000 */
.L_x_114:
[----:B------:R-:W-:Y:S05]  /*7680*/  BSYNC.RECONVERGENT B0 ;  /* 0x0000000000007941 */ /* 0x000fea0003800200 */
.L_x_113:
[----:B------:R-:W-:Y:S01]  /*7690*/  BAR.SYNC.DEFER_BLOCKING 0x1, 0x80 ;  /* 0x0042000000007b1d */ /* 0x000fe20000010000 */
[----:B------:R-:W-:Y:S01]  /*76a0*/  ISETP.NE.AND P0, PT, R143, 0x2, PT ;  /* 0x000000028f00780c */ /* 0x000fe20003f05270 */
[----:B------:R-:W-:Y:S01]  /*76b0*/  UISETP.NE.AND UP0, UPT, UR47, URZ, UPT ;  /* 0x000000ff2f00728c */ /* 0x000fe2000bf05270 */
[----:B------:R-:W-:Y:S01]  /*76c0*/  ISETP.NE.AND P1, PT, R68, 0x4, PT ;  /* 0x000000044400780c */ /* 0x000fe20003f25270 */
[----:B------:R-:W-:Y:S01]  /*76d0*/  UIADD3 UR45, UPT, UPT, UR37, UR55, URZ ;  /* 0x00000037252d7290 */ /* 0x000fe2000fffe0ff */
[----:B------:R-:W-:Y:S01]  /*76e0*/  SEL R2, RZ, 0x1, P0 ;  /* 0x00000001ff027807 */ /* 0x000fe20000000000 */
[----:B------:R-:W-:Y:S01]  /*76f0*/  UIADD3 UR46, UPT, UPT, UR38, UR58, URZ ;  /* 0x0000003a262e7290 */ /* 0x000fe2000fffe0ff */
[----:B------:R-:W-:Y:S02]  /*7700*/  SEL R0, RZ, 0x1, P1 ;  /* 0x00000001ff007807 */ /* 0x000fe40000800000 */
[----:B------:R-:W-:Y:S02]  /*7710*/  LOP3.LUT R145, R145, R2, RZ, 0x3c, !PT ;  /* 0x0000000291917212 */ /* 0x000fe400078e3cff */
[----:B------:R-:W-:Y:S02]  /*7720*/  LOP3.LUT R146, R146, R0, RZ, 0x3c, !PT ;  /* 0x0000000092927212 */ /* 0x000fe400078e3cff */
[----:B------:R-:W-:Y:S02]  /*7730*/  SEL R143, R143, RZ, P0 ;  /* 0x000000ff8f8f7207 */ /* 0x000fe40000000000 */
[----:B------:R-:W-:Y:S01]  /*7740*/  SEL R68, R68, RZ, P1 ;  /* 0x000000ff44447207 */ /* 0x000fe20000800000 */
[----:B------:R-:W-:Y:S01]  /*7750*/  UMOV UR36, UR54 ;  /* 0x0000003600247c82 */ /* 0x000fe20008000000 */
[----:B------:R-:W-:Y:S05]  /*7760*/  BRA.U UP0, `(.L_x_115) ;  /* 0xffffffdd00187547 */ /* 0x000fea000b83ffff */
[----:B------:R-:W-:Y:S05]  /*7770*/  EXIT ;  /* 0x000000000000794d */ /* 0x000fea0003800000 */
.L_x_25:
[----:B-1----:R1:W2:Y:S02]  /*7780*/  SYNCS.PHASECHK.TRANS64.TRYWAIT P0, [R0+URZ+0x1a0], R2 ;  /* 0x0001a002000075a7 */ /* 0x0022a400080011ff */
[----:B--2---:R-:W-:Y:S05]  /*7790*/  @!P0 NANOSLEEP.SYNCS 0x989680 ;  /* 0x009896800000895d */ /* 0x004fea0003900000 */
[----:B------:R-:W2:Y:S02]  /*77a0*/  @!P0 SYNCS.PHASECHK.TRANS64 P0, [R0+URZ+0x1a0], R2 ;  /* 0x0001a002000085a7 */ /* 0x000ea400080010ff */
[----:B--2---:R-:W-:Y:S05]  /*77b0*/  @!P0 BRA `(.L_x_25) ;  /* 0xfffffffc00f08947 */ /* 0x004fea000383ffff */
[----:B------:R-:W-:Y:S05]  /*77c0*/  BRA `(.L_x_116) ;  /* 0xffffffa000847947 */ /* 0x000fea000383ffff */
.L_x_28:
[----:B-1----:R-:W-:-:S07]  /*77d0*/  MOV R0, UR33 ;  /* 0x0000002100007c02 */ /* 0x002fce0008000f00 */
.L_x_117:
[----:B-1----:R1:W2:Y:S02]  /*77e0*/  SYNCS.PHASECHK.TRANS64.TRYWAIT P0, [R0+URZ+0x88], R3 ;  /* 0x00008803000075a7 */ /* 0x0022a400080011ff */
[----:B--2---:R-:W-:Y:S05]  /*77f0*/  @!P0 NANOSLEEP.SYNCS 0x989680 ;  /* 0x009896800000895d */ /* 0x004fea0003900000 */
[----:B------:R-:W2:Y:S02]  /*7800*/  @!P0 SYNCS.PHASECHK.TRANS64 P0, [R0+URZ+0x88], R3 ;  /* 0x00008803000085a7 */ /* 0x000ea400080010ff */
[----:B--2---:R-:W-:Y:S05]  /*7810*/  @!P0 BRA `(.L_x_117) ;  /* 0xfffffffc00f08947 */ /* 0x004fea000383ffff */
[----:B------:R-:W-:Y:S05]  /*7820*/  BRA `(.L_x_27) ;  /* 0xffffffa000c47947 */ /* 0x000fea000383ffff */
.L_x_35:
[----:B-1----:R-:W-:-:S07]  /*7830*/  MOV R0, UR17 ;  /* 0x0000001100007c02 */ /* 0x002fce0008000f00 */
.L_x_118:
[----:B-1----:R1:W2:Y:S02]  /*7840*/  SYNCS.PHASECHK.TRANS64.TRYWAIT P0, [R0+URZ+0x88], R3 ;  /* 0x00008803000075a7 */ /* 0x0022a400080011ff */
[----:B--2---:R-:W-:Y:S05]  /*7850*/  @!P0 NANOSLEEP.SYNCS 0x989680 ;  /* 0x009896800000895d */ /* 0x004fea0003900000 */
[----:B------:R-:W2:Y:S02]  /*7860*/  @!P0 SYNCS.PHASECHK.TRANS64 P0, [R0+URZ+0x88], R3 ;  /* 0x00008803000085a7 */ /* 0x000ea400080010ff */
[----:B--2---:R-:W-:Y:S05]  /*7870*/  @!P0 BRA `(.L_x_118) ;  /* 0xfffffffc00f08947 */ /* 0x004fea000383ffff */
[----:B------:R-:W-:Y:S05]  /*7880*/  BRA `(.L_x_34) ;  /* 0xffffffa400807947 */ /* 0x000fea000383ffff */
.L_x_40:
[----:B-1----:R1:W2:Y:S02]  /*7890*/  SYNCS.PHASECHK.TRANS64.TRYWAIT P0, [R3+URZ+0x130], R0 ;  /* 0x00013000030075a7 */ /* 0x0022a400080011ff */
[----:B--2---:R-:W-:Y:S05]  /*78a0*/  @!P0 NANOSLEEP.SYNCS 0x989680 ;  /* 0x009896800000895d */ /* 0x004fea0003900000 */
[----:B------:R-:W2:Y:S02]  /*78b0*/  @!P0 SYNCS.PHASECHK.TRANS64 P0, [R3+URZ+0x130], R0 ;  /* 0x00013000030085a7 */ /* 0x000ea400080010ff */
[----:B--2---:R-:W-:Y:S05]  /*78c0*/  @!P0 BRA `(.L_x_40) ;  /* 0xfffffffc00f08947 */ /* 0x004fea000383ffff */
[----:B------:R-:W-:Y:S05]  /*78d0*/  BRA `(.L_x_119) ;  /* 0xffffffa800207947 */ /* 0x000fea000383ffff */
.L_x_44:
[----:B------:R-:W-:-:S07]  /*78e0*/  MOV R0, UR4 ;  /* 0x0000000400007c02 */ /* 0x000fce0008000f00 */
.L_x_120:
[----:B-1----:R1:W2:Y:S02]  /*78f0*/  SYNCS.PHASECHK.TRANS64.TRYWAIT P0, [R0+URZ], R2 ;  /* 0x00000002000075a7 */ /* 0x0022a400080011ff */
[----:B--2---:R-:W-:Y:S05]  /*7900*/  @!P0 NANOSLEEP.SYNCS 0x989680 ;  /* 0x009896800000895d */ /* 0x004fea0003900000 */
[----:B------:R-:W2:Y:S02]  /*7910*/  @!P0 SYNCS.PHASECHK.TRANS64 P0, [R0+URZ], R2 ;  /* 0x00000002000085a7 */ /* 0x000ea400080010ff */
[----:B--2---:R-:W-:Y:S05]  /*7920*/  @!P0 BRA `(.L_x_120) ;  /* 0xfffffffc00f08947 */ /* 0x004fea000383ffff */
[----:B------:R-:W-:Y:S05]  /*7930*/  BRA `(.L_x_121) ;  /* 0xffffffac00c47947 */ /* 0x000fea000383ffff */
.L_x_45:
[----:B------:R-:W-:-:S07]  /*7940*/  MOV R0, UR5 ;  /* 0x0000000500007c02 */ /* 0x000fce0008000f00 */
.L_x_122:
[----:B-1----:R1:W2:Y:S02]  /*7950*/  SYNCS.PHASECHK.TRANS64.TRYWAIT P0, [R0+URZ], R3 ;  /* 0x00000003000075a7 */ /* 0x0022a400080011ff */
[----:B--2---:R-:W-:Y:S05]  /*7960*/  @!P0 NANOSLEEP.SYNCS 0x989680 ;  /* 0x009896800000895d */ /* 0x004fea0003900000 */
[----:B------:R-:W2:Y:S02]  /*7970*/  @!P0 SYNCS.PHASECHK.TRANS64 P0, [R0+URZ], R3 ;  /* 0x00000003000085a7 */ /* 0x000ea400080010ff */
[----:B--2---:R-:W-:Y:S05]  /*7980*/  @!P0 BRA `(.L_x_122) ;  /* 0xfffffffc00f08947 */ /* 0x004fea000383ffff */
[----:B------:R-:W-:Y:S05]  /*7990*/  BRA `(.L_x_123) ;  /* 0xffffffac00d07947 */ /* 0x000fea000383ffff */
.L_x_46:
[----:B------:R-:W-:-:S07]  /*79a0*/  MOV R0, UR5 ;  /* 0x0000000500007c02 */ /* 0x000fce0008000f00 */
.L_x_124:
[----:B-1----:R1:W2:Y:S02]  /*79b0*/  SYNCS.PHASECHK.TRANS64.TRYWAIT P0, [R0+URZ], R3 ;  /* 0x00000003000075a7 */ /* 0x0022a400080011ff */
[----:B--2---:R-:W-:Y:S05]  /*79c0*/  @!P0 NANOSLEEP.SYNCS 0x989680 ;  /* 0x009896800000895d */ /* 0x004fea0003900000 */
[----:B------:R-:W2:Y:S02]  /*79d0*/  @!P0 SYNCS.PHASECHK.TRANS64 P0, [R0+URZ], R3 ;  /* 0x00000003000085a7 */ /* 0x000ea400080010ff */
[----:B--2---:R-:W-:Y:S05]  /*79e0*/  @!P0 BRA `(.L_x_124) ;  /* 0xfffffffc00f08947 */ /* 0x004fea000383ffff */
[----:B------:R-:W-:Y:S05]  /*79f0*/  BRA `(.L_x_125) ;  /* 0xffffffac00dc7947 */ /* 0x000fea000383ffff */
.L_x_47:
[----:B------:R-:W-:-:S07]  /*7a00*/  MOV R0, UR5 ;  /* 0x0000000500007c02 */ /* 0x000fce0008000f00 */
.L_x_126:
[----:B-1----:R1:W2:Y:S02]  /*7a10*/  SYNCS.PHASECHK.TRANS64.TRYWAIT P0, [R0+URZ], R3 ;  /* 0x00000003000075a7 */ /* 0x0022a400080011ff */
[----:B--2---:R-:W-:Y:S05]  /*7a20*/  @!P0 NANOSLEEP.SYNCS 0x989680 ;  /* 0x009896800000895d */ /* 0x004fea0003900000 */
[----:B------:R-:W2:Y:S02]  /*7a30*/  @!P0 SYNCS.PHASECHK.TRANS64 P0, [R0+URZ], R3 ;  /* 0x00000003000085a7 */ /* 0x000ea400080010ff */
[----:B--2---:R-:W-:Y:S05]  /*7a40*/  @!P0 BRA `(.L_x_126) ;  /* 0xfffffffc00f08947 */ /* 0x004fea000383ffff */
[----:B------:R-:W-:Y:S05]  /*7a50*/  BRA `(.L_x_127) ;  /* 0xffffffac00e87947 */ /* 0x000fea000383ffff */
.L_x_48:
[----:B------:R-:W-:-:S07]  /*7a60*/  MOV R0, UR5 ;  /* 0x0000000500007c02 */ /* 0x000fce0008000f00 */
.L_x_128:
[----:B-1----:R1:W2:Y:S02]  /*7a70*/  SYNCS.PHASECHK.TRANS64.TRYWAIT P0, [R0+URZ], R3 ;  /* 0x00000003000075a7 */ /* 0x0022a400080011ff */
[----:B--2---:R-:W-:Y:S05]  /*7a80*/  @!P0 NANOSLEEP.SYNCS 0x989680 ;  /* 0x009896800000895d */ /* 0x004fea0003900000 */
[----:B------:R-:W2:Y:S02]  /*7a90*/  @!P0 SYNCS.PHASECHK.TRANS64 P0, [R0+URZ], R3 ;  /* 0x00000003000085a7 */ /* 0x000ea400080010ff */
[----:B--2---:R-:W-:Y:S05]  /*7aa0*/  @!P0 BRA `(.L_x_128) ;  /* 0xfffffffc00f08947 */ /* 0x004fea000383ffff */
[----:B------:R-:W-:Y:S05]  /*7ab0*/  BRA `(.L_x_129) ;  /* 0xffffffac00f47947 */ /* 0x000fea000383ffff */
.L_x_49:
[----:B------:R-:W-:-:S07]  /*7ac0*/  MOV R0, UR5 ;  /* 0x0000000500007c02 */ /* 0x000fce0008000f00 */
.L_x_130:
[----:B-1----:R1:W2:Y:S02]  /*7ad0*/  SYNCS.PHASECHK.TRANS64.TRYWAIT P0, [R0+URZ], R3 ;  /* 0x00000003000075a7 */ /* 0x0022a400080011ff */
[----:B--2---:R-:W-:Y:S05]  /*7ae0*/  @!P0 NANOSLEEP.SYNCS 0x989680 ;  /* 0x009896800000895d */ /* 0x004fea0003900000 */
[----:B------:R-:W2:Y:S02]  /*7af0*/  @!P0 SYNCS.PHASECHK.TRANS64 P0, [R0+URZ], R3 ;  /* 0x00000003000085a7 */ /* 0x000ea400080010ff */
[----:B--2---:R-:W-:Y:S05]  /*7b00*/  @!P0 BRA `(.L_x_130) ;  /* 0xfffffffc00f08947 */ /* 0x004fea000383ffff */
[----:B------:R-:W-:Y:S05]  /*7b10*/  BRA `(.L_x_131) ;  /* 0xffffffb000007947 */ /* 0x000fea000383ffff */
.L_x_50:
[----:B------:R-:W-:-:S07]  /*7b20*/  MOV R0, UR5 ;  /* 0x0000000500007c02 */ /* 0x000fce0008000f00 */
.L_x_132:
[----:B-1----:R1:W2:Y:S02]  /*7b30*/  SYNCS.PHASECHK.TRANS64.TRYWAIT P0, [R0+URZ], R3 ;  /* 0x00000003000075a7 */ /* 0x0022a400080011ff */
[----:B--2---:R-:W-:Y:S05]  /*7b40*/  @!P0 NANOSLEEP.SYNCS 0x989680 ;  /* 0x009896800000895d */ /* 0x004fea0003900000 */
[----:B------:R-:W2:Y:S02]  /*7b50*/  @!P0 SYNCS.PHASECHK.TRANS64 P0, [R0+URZ], R3 ;  /* 0x00000003000085a7 */ /* 0x000ea400080010ff */
[----:B--2---:R-:W-:Y:S05]  /*7b60*/  @!P0 BRA `(.L_x_132) ;  /* 0xfffffffc00f08947 */ /* 0x004fea000383ffff */
[----:B------:R-:W-:Y:S05]  /*7b70*/  BRA `(.L_x_133) ;  /* 0xffffffb0000c7947 */ /* 0x000fea000383ffff */
.L_x_51:
[----:B------:R-:W-:-:S07]  /*7b80*/  MOV R0, UR5 ;  /* 0x0000000500007c02 */ /* 0x000fce0008000f00 */
.L_x_134:
[----:B-1----:R1:W2:Y:S02]  /*7b90*/  SYNCS.PHASECHK.TRANS64.TRYWAIT P0, [R0+URZ], R3 ;  /* 0x00000003000075a7 */ /* 0x0022a400080011ff */
[----:B--2---:R-:W-:Y:S05]  /*7ba0*/  @!P0 NANOSLEEP.SYNCS 0x989680 ;  /* 0x009896800000895d */ /* 0x004fea0003900000 */
[----:B------:R-:W2:Y:S02]  /*7bb0*/  @!P0 SYNCS.PHASECHK.TRANS64 P0, [R0+URZ], R3 ;  /* 0x00000003000085a7 */ /* 0x000ea400080010ff */
[----:B--2---:R-:W-:Y:S05]  /*7bc0*/  @!P0 BRA `(.L_x_134) ;  /* 0xfffffffc00f08947 */ /* 0x004fea000383ffff */
[----:B------:R-:W-:Y:S05]  /*7bd0*/  BRA `(.L_x_135) ;  /* 0xffffffb000187947 */ /* 0x000fea000383ffff */
.L_x_52:
[----:B------:R-:W-:-:S07]  /*7be0*/  MOV R0, UR5 ;  /* 0x0000000500007c02 */ /* 0x000fce0008000f00 */
.L_x_136:
[----:B-1----:R1:W2:Y:S02]  /*7bf0*/  SYNCS.PHASECHK.TRANS64.TRYWAIT P0, [R0+URZ], R3 ;  /* 0x00000003000075a7 */ /* 0x0022a400080011ff */
[----:B--2---:R-:W-:Y:S05]  /*7c00*/  @!P0 NANOSLEEP.SYNCS 0x989680 ;  /* 0x009896800000895d */ /* 0x004fea0003900000 */
[----:B------:R-:W2:Y:S02]  /*7c10*/  @!P0 SYNCS.PHASECHK.TRANS64 P0, [R0+URZ], R3 ;  /* 0x00000003000085a7 */ /* 0x000ea400080010ff */
[----:B--2---:R-:W-:Y:S05]  /*7c20*/  @!P0 BRA `(.L_x_136) ;  /* 0xfffffffc00f08947 */ /* 0x004fea000383ffff */
[----:B------:R-:W-:Y:S05]  /*7c30*/  BRA `(.L_x_137) ;  /* 0xffffffb000247947 */ /* 0x000fea000383ffff */
.L_x_53:
[----:B------:R-:W-:-:S07]  /*7c40*/  MOV R0, UR5 ;  /* 0x0000000500007c02 */ /* 0x000fce0008000f00 */
.L_x_138:
[----:B-1----:R1:W2:Y:S02]  /*7c50*/  SYNCS.PHASECHK.TRANS64.TRYWAIT P0, [R0+URZ], R3 ;  /* 0x00000003000075a7 */ /* 0x0022a400080011ff */
[----:B--2---:R-:W-:Y:S05]  /*7c60*/  @!P0 NANOSLEEP.SYNCS 0x989680 ;  /* 0x009896800000895d */ /* 0x004fea0003900000 */
[----:B------:R-:W2:Y:S02]  /*7c70*/  @!P0 SYNCS.PHASECHK.TRANS64 P0, [R0+URZ], R3 ;  /* 0x00000003000085a7 */ /* 0x000ea400080010ff */
[----:B--2---:R-:W-:Y:S05]  /*7c80*/  @!P0 BRA `(.L_x_138) ;  /* 0xfffffffc00f08947 */ /* 0x004fea000383ffff */
[----:B------:R-:W-:Y:S05]  /*7c90*/  BRA `(.L_x_139) ;  /* 0xffffffb000307947 */ /* 0x000fea000383ffff */
.L_x_54:
[----:B------:R-:W-:-:S07]  /*7ca0*/  MOV R0, UR5 ;  /* 0x0000000500007c02 */ /* 0x000fce0008000f00 */
.L_x_140:
[----:B-1----:R1:W2:Y:S02]  /*7cb0*/  SYNCS.PHASECHK.TRANS64.TRYWAIT P0, [R0+URZ], R3 ;  /* 0x00000003000075a7 */ /* 0x0022a400080011ff */
[----:B--2---:R-:W-:Y:S05]  /*7cc0*/  @!P0 NANOSLEEP.SYNCS 0x989680 ;  /* 0x009896800000895d */ /* 0x004fea0003900000 */
[----:B------:R-:W2:Y:S02]  /*7cd0*/  @!P0 SYNCS.PHASECHK.TRANS64 P0, [R0+URZ], R3 ;  /* 0x00000003000085a7 */ /* 0x000ea400080010ff */
[----:B--2---:R-:W-:Y:S05]  /*7ce0*/  @!P0 BRA `(.L_x_140) ;  /* 0xfffffffc00f08947 */ /* 0x004fea000383ffff */
[----:B------:R-:W-:Y:S05]  /*7cf0*/  BRA `(.L_x_141) ;  /* 0xffffffb0003c7947 */ /* 0x000fea000383ffff */
.L_x_55:
[----:B------:R-:W-:-:S07]  /*7d00*/  MOV R0, UR5 ;  /* 0x0000000500007c02 */ /* 0x000fce0008000f00 */
.L_x_142:
[----:B-1----:R1:W2:Y:S02]  /*7d10*/  SYNCS.PHASECHK.TRANS64.TRYWAIT P0, [R0+URZ], R3 ;  /* 0x00000003000075a7 */ /* 0x0022a400080011ff */
[----:B--2---:R-:W-:Y:S05]  /*7d20*/  @!P0 NANOSLEEP.SYNCS 0x989680 ;  /* 0x009896800000895d */ /* 0x004fea0003900000 */
[----:B------:R-:W2:Y:S02]  /*7d30*/  @!P0 SYNCS.PHASECHK.TRANS64 P0, [R0+URZ], R3 ;  /* 0x00000003000085a7 */ /* 0x000ea400080010ff */
[----:B--2---:R-:W-:Y:S05]  /*7d40*/  @!P0 BRA `(.L_x_142) ;  /* 0xfffffffc00f08947 */ /* 0x004fea000383ffff */
[----:B------:R-:W-:Y:S05]  /*7d50*/  BRA `(.L_x_143) ;  /* 0xffffffb000487947 */ /* 0x000fea000383ffff */
.L_x_56:
[----:B------:R-:W-:-:S07]  /*7d60*/  MOV R0, UR5 ;  /* 0x0000000500007c02 */ /* 0x000fce0008000f00 */
.L_x_144:
[----:B-1----:R1:W2:Y:S02]  /*7d70*/  SYNCS.PHASECHK.TRANS64.TRYWAIT P0, [R0+URZ], R3 ;  /* 0x00000003000075a7 */ /* 0x0022a400080011ff */
[----:B--2---:R-:W-:Y:S05]  /*7d80*/  @!P0 NANOSLEEP.SYNCS 0x989680 ;  /* 0x009896800000895d */ /* 0x004fea0003900000 */
[----:B------:R-:W2:Y:S02]  /*7d90*/  @!P0 SYNCS.PHASECHK.TRANS64 P0, [R0+URZ], R3 ;  /* 0x00000003000085a7 */ /* 0x000ea400080010ff */
[----:B--2---:R-:W-:Y:S05]  /*7da0*/  @!P0 BRA `(.L_x_144) ;  /* 0xfffffffc00f08947 */ /* 0x004fea000383ffff */
[----:B------:R-:W-:Y:S05]  /*7db0*/  BRA `(.L_x_145) ;  /* 0xffffffb000547947 */ /* 0x000fea000383ffff */
.L_x_57:
[----:B------:R-:W-:-:S07]  /*7dc0*/  MOV R0, UR5 ;  /* 0x0000000500007c02 */ /* 0x000fce0008000f00 */
.L_x_146:
[----:B-1----:R1:W2:Y:S02]  /*7dd0*/  SYNCS.PHASECHK.TRANS64.TRYWAIT P0, [R0+URZ], R3 ;  /* 0x00000003000075a7 */ /* 0x0022a400080011ff */
[----:B--2---:R-:W-:Y:S05]  /*7de0*/  @!P0 NANOSLEEP.SYNCS 0x989680 ;  /* 0x009896800000895d */ /* 0x004fea0003900000 */
[----:B------:R-:W2:Y:S02]  /*7df0*/  @!P0 SYNCS.PHASECHK.TRANS64 P0, [R0+URZ], R3 ;  /* 0x00000003000085a7 */ /* 0x000ea400080010ff */
[----:B--2---:R-:W-:Y:S05]  /*7e00*/  @!P0 BRA `(.L_x_146) ;  /* 0xfffffffc00f08947 */ /* 0x004fea000383ffff */
[----:B------:R-:W-:Y:S05]  /*7e10*/  BRA `(.L_x_147) ;  /* 0xffffffb000607947 */ /* 0x000fea000383ffff */
.L_x_58:
[----:B------:R-:W-:-:S07]  /*7e20*/  MOV R0, UR5 ;  /* 0x0000000500007c02 */ /* 0x000fce0008000f00 */
.L_x_148:
[----:B-1----:R1:W2:Y:S02]  /*7e30*/  SYNCS.PHASECHK.TRANS64.TRYWAIT P0, [R0+URZ], R3 ;  /* 0x00000003000075a7 */ /* 0x0022a400080011ff */
[----:B--2---:R-:W-:Y:S05]  /*7e40*/  @!P0 NANOSLEEP.SYNCS 0x989680 ;  /* 0x009896800000895d */ /* 0x004fea0003900000 */
[----:B------:R-:W2:Y:S02]  /*7e50*/  @!P0 SYNCS.PHASECHK.TRANS64 P0, [R0+URZ], R3 ;  /* 0x00000003000085a7 */ /* 0x000ea400080010ff */
[----:B--2---:R-:W-:Y:S05]  /*7e60*/  @!P0 BRA `(.L_x_148) ;  /* 0xfffffffc00f08947 */ /* 0x004fea000383ffff */
[----:B------:R-:W-:Y:S05]  /*7e70*/  BRA `(.L_x_149) ;  /* 0xffffffb0006c7947 */ /* 0x000fea000383ffff */
.L_x_59:
[----:B------:R-:W-:-:S07]  /*7e80*/  MOV R0, UR5 ;  /* 0x0000000500007c02 */ /* 0x000fce0008000f00 */
.L_x_150:
[----:B-1----:R1:W2:Y:S02]  /*7e90*/  SYNCS.PHASECHK.TRANS64.TRYWAIT P0, [R0+URZ], R3 ;  /* 0x00000003000075a7 */ /* 0x0022a400080011ff */
[----:B--2---:R-:W-:Y:S05]  /*7ea0*/  @!P0 NANOSLEEP.SYNCS 0x989680 ;  /* 0x009896800000895d */ /* 0x004fea0003900000 */
[----:B------:R-:W2:Y:S02]  /*7eb0*/  @!P0 SYNCS.PHASECHK.TRANS64 P0, [R0+URZ], R3 ;  /* 0x00000003000085a7 */ /* 0x000ea400080010ff */
[----:B--2---:R-:W-:Y:S05]  /*7ec0*/  @!P0 BRA `(.L_x_150) ;  /* 0xfffffffc00f08947 */ /* 0x004fea000383ffff */
[----:B------:R-:W-:Y:S05]  /*7ed0*/  BRA `(.L_x_151) ;  /* 0xffffffb000787947 */ /* 0x000fea000383ffff */
.L_x_62:
[----:B-1----:R1:W2:Y:S02]  /*7ee0*/  SYNCS.PHASECHK.TRANS64.TRYWAIT P0, [R2+URZ+0x190], R4 ;  /* 0x00019004020075a7 */ /* 0x0022a400080011ff */
[----:B--2---:R-:W-:Y:S05]  /*7ef0*/  @!P0 NANOSLEEP.SYNCS 0x989680 ;  /* 0x009896800000895d */ /* 0x004fea0003900000 */
[----:B------:R-:W2:Y:S02]  /*7f00*/  @!P0 SYNCS.PHASECHK.TRANS64 P0, [R2+URZ+0x190], R4 ;  /* 0x00019004020085a7 */ /* 0x000ea400080010ff */
[----:B--2---:R-:W-:Y:S05]  /*7f10*/  @!P0 BRA `(.L_x_62) ;  /* 0xfffffffc00f08947 */ /* 0x004fea000383ffff */
[----:B------:R-:W-:Y:S05]  /*7f20*/  BRA `(.L_x_152) ;  /* 0xffffffb000d47947 */ /* 0x000fea000383ffff */
.L_x_63:
[----:B------:R-:W-:-:S07]  /*7f30*/  MOV R2, UR4 ;  /* 0x0000000400027c02 */ /* 0x000fce0008000f00 */
.L_x_153:
[----:B-1----:R1:W2:Y:S02]  /*7f40*/  SYNCS.PHASECHK.TRANS64.TRYWAIT P0, [R2+URZ+0x140], R5 ;  /* 0x00014005020075a7 */ /* 0x0022a400080011ff */
[----:B--2---:R-:W-:Y:S05]  /*7f50*/  @!P0 NANOSLEEP.SYNCS 0x989680 ;  /* 0x009896800000895d */ /* 0x004fea0003900000 */
[----:B------:R-:W2:Y:S02]  /*7f60*/  @!P0 SYNCS.PHASECHK.TRANS64 P0, [R2+URZ+0x140], R5 ;  /* 0x00014005020085a7 */ /* 0x000ea400080010ff */
[----:B--2---:R-:W-:Y:S05]  /*7f70*/  @!P0 BRA `(.L_x_153) ;  /* 0xfffffffc00f08947 */ /* 0x004fea000383ffff */
[----:B------:R-:W-:Y:S05]  /*7f80*/  BRA `(.L_x_154) ;  /* 0xffffffb000e47947 */ /* 0x000fea000383ffff */
.L_x_64:
[----:B-1----:R1:W2:Y:S02]  /*7f90*/  SYNCS.PHASECHK.TRANS64.TRYWAIT P1, [R2+URZ+0x130], R4 ;  /* 0x00013004020075a7 */ /* 0x0022a400080211ff */
[----:B--2---:R-:W-:Y:S05]  /*7fa0*/  @!P1 NANOSLEEP.SYNCS 0x989680 ;  /* 0x009896800000995d */ /* 0x004fea0003900000 */
[----:B------:R-:W2:Y:S02]  /*7fb0*/  @!P1 SYNCS.PHASECHK.TRANS64 P1, [R2+URZ+0x130], R4 ;  /* 0x00013004020095a7 */ /* 0x000ea400080210ff */
[----:B--2---:R-:W-:Y:S05]  /*7fc0*/  @!P1 BRA `(.L_x_64) ;  /* 0xfffffffc00f09947 */ /* 0x004fea000383ffff */
[----:B------:R-:W-:Y:S05]  /*7fd0*/  BRA `(.L_x_155) ;  /* 0xffffffb400147947 */ /* 0x000fea000383ffff */
.L_x_67:
[----:B------:R-:W-:-:S07]  /*7fe0*/  MOV R0, UR4 ;  /* 0x0000000400007c02 */ /* 0x000fce0008000f00 */
.L_x_156:
[----:B-1----:R1:W2:Y:S02]  /*7ff0*/  SYNCS.PHASECHK.TRANS64.TRYWAIT P0, [R0+URZ+0x140], R2 ;  /* 0x00014002000075a7 */ /* 0x0022a400080011ff */
[----:B--2---:R-:W-:Y:S05]  /*8000*/  @!P0 NANOSLEEP.SYNCS 0x989680 ;  /* 0x009896800000895d */ /* 0x004fea0003900000 */
[----:B------:R-:W2:Y:S02]  /*8010*/  @!P0 SYNCS.PHASECHK.TRANS64 P0, [R0+URZ+0x140], R2 ;  /* 0x00014002000085a7 */ /* 0x000ea400080010ff */
[----:B--2---:R-:W-:Y:S05]  /*8020*/  @!P0 BRA `(.L_x_156) ;  /* 0xfffffffc00f08947 */ /* 0x004fea000383ffff */
[----:B------:R-:W-:Y:S05]  /*8030*/  BRA `(.L_x_66) ;  /* 0xffffffb400687947 */ /* 0x000fea000383ffff */
.L_x_74:
[----:B-1----:R1:W2:Y:S02]  /*8040*/  SYNCS.PHASECHK.TRANS64.TRYWAIT P1, [R0+URZ+0x130], R2 ;  /* 0x00013002000075a7 */ /* 0x0022a400080211ff */
[----:B--2---:R-:W-:Y:S05]  /*8050*/  @!P1 NANOSLEEP.SYNCS 0x989680 ;  /* 0x009896800000995d */ /* 0x004fea0003900000 */
[----:B------:R-:W2:Y:S02]  /*8060*/  @!P1 SYNCS.PHASECHK.TRANS64 P1, [R0+URZ+0x130], R2 ;  /* 0x00013002000095a7 */ /* 0x000ea400080210ff */
[----:B--2---:R-:W-:Y:S05]  /*8070*/  @!P1 BRA `(.L_x_74) ;  /* 0xfffffffc00f09947 */ /* 0x004fea000383ffff */
[----:B------:R-:W-:Y:S05]  /*8080*/  BRA `(.L_x_157) ;  /* 0xffffffb800cc7947 */ /* 0x000fea000383ffff */
.L_x_75:
[----:B------:R-:W-:-:S07]  /*8090*/  MOV R2, UR22 ;  /* 0x0000001600027c02 */ /* 0x000fce0008000f00 */
.L_x_158:
[----:B-1----:R1:W2:Y:S02]  /*80a0*/  SYNCS.PHASECHK.TRANS64.TRYWAIT P0, [R2+URZ+0x170], R0 ;  /* 0x00017000020075a7 */ /* 0x0022a400080011ff */
[----:B--2---:R-:W-:Y:S05]  /*80b0*/  @!P0 NANOSLEEP.SYNCS 0x989680 ;  /* 0x009896800000895d */ /* 0x004fea0003900000 */
[----:B------:R-:W2:Y:S02]  /*80c0*/  @!P0 SYNCS.PHASECHK.TRANS64 P0, [R2+URZ+0x170], R0 ;  /* 0x00017000020085a7 */ /* 0x000ea400080010ff */
[----:B--2---:R-:W-:Y:S05]  /*80d0*/  @!P0 BRA `(.L_x_158) ;  /* 0xfffffffc00f08947 */ /* 0x004fea000383ffff */
[----:B------:R-:W-:Y:S05]  /*80e0*/  BRA `(.L_x_159) ;  /* 0xffffffbc00047947 */ /* 0x000fea000383ffff */
.L_x_78:
[----:B------:R-:W-:Y:S07]  /*80f0*/  MOV R0, UR5 ;  /* 0x0000000500007c02 */ /* 0x000fee0008000f00 */
.L_x_160:
[----:B-1----:R1:W2:Y:S02]  /*8100*/  SYNCS.PHASECHK.TRANS64.TRYWAIT P0, [R0+URZ], R2 ;  /* 0x00000002000075a7 */ /* 0x0022a400080011ff */
[----:B--2---:R-:W-:Y:S05]  /*8110*/  @!P0 NANOSLEEP.SYNCS 0x989680 ;  /* 0x009896800000895d */ /* 0x004fea0003900000 */
[----:B------:R-:W2:Y:S02]  /*8120*/  @!P0 SYNCS.PHASECHK.TRANS64 P0, [R0+URZ], R2 ;  /* 0x00000002000085a7 */ /* 0x000ea400080010ff */
[----:B--2---:R-:W-:Y:S05]  /*8130*/  @!P0 BRA `(.L_x_160) ;  /* 0xfffffffc00f08947 */ /* 0x004fea000383ffff */
[----:B------:R-:W-:Y:S05]  /*8140*/  BRA `(.L_x_77) ;  /* 0xffffffbc00207947 */ /* 0x000fea000383ffff */
.L_x_81:
[----:B------:R-:W-:-:S07]  /*8150*/  MOV R0, UR4 ;  /* 0x0000000400007c02 */ /* 0x000fce0008000f00 */
.L_x_161:
[----:B--2---:R2:W4:Y:S02]  /*8160*/  SYNCS.PHASECHK.TRANS64.TRYWAIT P0, [R0+URZ], R2 ;  /* 0x00000002000075a7 */ /* 0x00452400080011ff */
[----:B----4-:R-:W-:Y:S05]  /*8170*/  @!P0 NANOSLEEP.SYNCS 0x989680 ;  /* 0x009896800000895d */ /* 0x010fea0003900000 */
[----:B------:R-:W4:Y:S02]  /*8180*/  @!P0 SYNCS.PHASECHK.TRANS64 P0, [R0+URZ], R2 ;  /* 0x00000002000085a7 */ /* 0x000f2400080010ff */
[----:B----4-:R-:W-:Y:S05]  /*8190*/  @!P0 BRA `(.L_x_161) ;  /* 0xfffffffc00f08947 */ /* 0x010fea000383ffff */
[----:B------:R-:W-:Y:S05]  /*81a0*/  BRA `(.L_x_162) ;  /* 0xffffffbc00d47947 */ /* 0x000fea000383ffff */
.L_x_82:
[----:B------:R-:W-:-:S07]  /*81b0*/  MOV R0, UR5 ;  /* 0x0000000500007c02 */ /* 0x000fce0008000f00 */
.L_x_163:
[----:B-1----:R1:W2:Y:S02]  /*81c0*/  SYNCS.PHASECHK.TRANS64.TRYWAIT P0, [R0+URZ], R3 ;  /* 0x00000003000075a7 */ /* 0x0022a400080011ff */
[----:B--2---:R-:W-:Y:S05]  /*81d0*/  @!P0 NANOSLEEP.SYNCS 0x989680 ;  /* 0x009896800000895d */ /* 0x004fea0003900000 */
[----:B------:R-:W2:Y:S02]  /*81e0*/  @!P0 SYNCS.PHASECHK.TRANS64 P0, [R0+URZ], R3 ;  /* 0x00000003000085a7 */ /* 0x000ea400080010ff */
[----:B--2---:R-:W-:Y:S05]  /*81f0*/  @!P0 BRA `(.L_x_163) ;  /* 0xfffffffc00f08947 */ /* 0x004fea000383ffff */
[----:B------:R-:W-:Y:S05]  /*8200*/  BRA `(.L_x_164) ;  /* 0xffffffbc00e07947 */ /* 0x000fea000383ffff */
.L_x_83:
[----:B------:R-:W-:-:S07]  /*8210*/  MOV R0, UR5 ;  /* 0x0000000500007c02 */ /* 0x000fce0008000f00 */
.L_x_165:
[----:B-1----:R1:W2:Y:S02]  /*8220*/  SYNCS.PHASECHK.TRANS64.TRYWAIT P0, [R0+URZ], R3 ;  /* 0x00000003000075a7 */ /* 0x0022a400080011ff */
[----:B--2---:R-:W-:Y:S05]  /*8230*/  @!P0 NANOSLEEP.SYNCS 0x989680 ;  /* 0x009896800000895d */ /* 0x004fea0003900000 */
[----:B------:R-:W2:Y:S02]  /*8240*/  @!P0 SYNCS.PHASECHK.TRANS64 P0, [R0+URZ], R3 ;  /* 0x00000003000085a7 */ /* 0x000ea400080010ff */
[----:B--2---:R-:W-:Y:S05]  /*8250*/  @!P0 BRA `(.L_x_165) ;  /* 0xfffffffc00f08947 */ /* 0x004fea000383ffff */
[----:B------:R-:W-:Y:S05]  /*8260*/  BRA `(.L_x_166) ;  /* 0xffffffbc00ec7947 */ /* 0x000fea000383ffff */
.L_x_84:
[----:B-1----:R-:W-:-:S07]  /*8270*/  MOV R0, UR4 ;  /* 0x0000000400007c02 */ /* 0x002fce0008000f00 */
.L_x_167:
[----:B-1----:R1:W2:Y:S02]  /*8280*/  SYNCS.PHASECHK.TRANS64.TRYWAIT P0, [R0+URZ], R2 ;  /* 0x00000002000075a7 */ /* 0x0022a400080011ff */
[----:B--2---:R-:W-:Y:S05]  /*8290*/  @!P0 NANOSLEEP.SYNCS 0x989680 ;  /* 0x009896800000895d */ /* 0x004fea0003900000 */
[----:B------:R-:W2:Y:S02]  /*82a0*/  @!P0 SYNCS.PHASECHK.TRANS64 P0, [R0+URZ], R2 ;  /* 0x00000002000085a7 */ /* 0x000ea400080010ff */
[----:B--2---:R-:W-:Y:S05]  /*82b0*/  @!P0 BRA `(.L_x_167) ;  /* 0xfffffffc00f08947 */ /* 0x004fea000383ffff */
[----:B------:R-:W-:Y:S05]  /*82c0*/  BRA `(.L_x_168) ;  /* 0xffffffbc00f87947 */ /* 0x000fea000383ffff */
.L_x_89:
[----:B--2---:R2:W3:Y:S02]  /*82d0*/  SYNCS.PHASECHK.TRANS64.TRYWAIT P0, [R7+URZ+0x130], R0 ;  /* 0x00013000070075a7 */ /* 0x0044e400080011ff */
[----:B---3--:R-:W-:Y:S05]  /*82e0*/  @!P0 NANOSLEEP.SYNCS 0x989680 ;  /* 0x009896800000895d */ /* 0x008fea0003900000 */
[----:B------:R-:W3:Y:S02]  /*82f0*/  @!P0 SYNCS.PHASECHK.TRANS64 P0, [R7+URZ+0x130], R0 ;  /* 0x00013000070085a7 */ /* 0x000ee400080010ff */
[----:B---3--:R-:W-:Y:S05]  /*8300*/  @!P0 BRA `(.L_x_89) ;  /* 0xfffffffc00f08947 */ /* 0x008fea000383ffff */
[----:B------:R-:W-:Y:S05]  /*8310*/  BRA `(.L_x_169) ;  /* 0xffffffc4000c7947 */ /* 0x000fea000383ffff */
.L_x_92:
[----:B-1----:R-:W-:Y:S07]  /*8320*/  MOV R0, UR17 ;  /* 0x0000001100007c02 */ /* 0x002fee0008000f00 */
.L_x_170:
[----:B-1----:R1:W2:Y:S02]  /*8330*/  SYNCS.PHASECHK.TRANS64.TRYWAIT P2, [R0+URZ+0x128], R7 ;  /* 0x00012807000075a7 */ /* 0x0022a400080411ff */
[----:B--2---:R-:W-:Y:S05]  /*8340*/  @!P2 NANOSLEEP.SYNCS 0x989680 ;  /* 0x009896800000a95d */ /* 0x004fea0003900000 */
[----:B------:R-:W2:Y:S02]  /*8350*/  @!P2 SYNCS.PHASECHK.TRANS64 P2, [R0+URZ+0x128], R7 ;  /* 0x000128070000a5a7 */ /* 0x000ea400080410ff */
[----:B--2---:R-:W-:Y:S05]  /*8360*/  @!P2 BRA `(.L_x_170) ;  /* 0xfffffffc00f0a947 */ /* 0x004fea000383ffff */
[----:B------:R-:W-:Y:S05]  /*8370*/  BRA `(.L_x_91) ;  /* 0xffffffc8006c7947 */ /* 0x000fea000383ffff */
.L_x_95:
[----:B-1----:R-:W-:Y:S07]  /*8380*/  MOV R0, UR17 ;  /* 0x0000001100007c02 */ /* 0x002fee0008000f00 */
.L_x_171:
[----:B-1----:R1:W2:Y:S02]  /*8390*/  SYNCS.PHASECHK.TRANS64.TRYWAIT P0, [R0+URZ+0x118], R6 ;  /* 0x00011806000075a7 */ /* 0x0022a400080011ff */
[----:B--2---:R-:W-:Y:S05]  /*83a0*/  @!P0 NANOSLEEP.SYNCS 0x989680 ;  /* 0x009896800000895d */ /* 0x004fea0003900000 */
[----:B------:R-:W2:Y:S02]  /*83b0*/  @!P0 SYNCS.PHASECHK.TRANS64 P0, [R0+URZ+0x118], R6 ;  /* 0x00011806000085a7 */ /* 0x000ea400080010ff */
[----:B--2---:R-:W-:Y:S05]  /*83c0*/  @!P0 BRA `(.L_x_171) ;  /* 0xfffffffc00f08947 */ /* 0x004fea000383ffff */
[----:B------:R-:W-:Y:S05]  /*83d0*/  BRA `(.L_x_172) ;  /* 0xffffffc800bc7947 */ /* 0x000fea000383ffff */
.L_x_98:
[----:B---3--:R3:W4:Y:S02]  /*83e0*/  SYNCS.PHASECHK.TRANS64.TRYWAIT P0, [R3+URZ+0x130], R0 ;  /* 0x00013000030075a7 */ /* 0x00872400080011ff */
[----:B----4-:R-:W-:Y:S05]  /*83f0*/  @!P0 NANOSLEEP.SYNCS 0x989680 ;  /* 0x009896800000895d */ /* 0x010fea0003900000 */
[----:B------:R-:W4:Y:S02]  /*8400*/  @!P0 SYNCS.PHASECHK.TRANS64 P0, [R3+URZ+0x130], R0 ;  /* 0x00013000030085a7 */ /* 0x000f2400080010ff */
[----:B----4-:R-:W-:Y:S05]  /*8410*/  @!P0 BRA `(.L_x_98) ;  /* 0xfffffffc00f08947 */ /* 0x010fea000383ffff */
[----:B------:R-:W-:Y:S05]  /*8420*/  BRA `(.L_x_173) ;  /* 0xffffffcc00fc7947 */ /* 0x000fea000383ffff */
.L_x_109:
[----:B-1----:R-:W-:Y:S04]  /*8430*/  MOV R0, UR44 ;  /* 0x0000002c00007c02 */ /* 0x002fe80008000f00 */
[----:B------:R1:W2:Y:S03]  /*8440*/  SYNCS.PHASECHK.TRANS64.TRYWAIT P1, [R0+URZ+0x110], R3 ;  /* 0x00011003000075a7 */ /* 0x0002a600080211ff */
[----:B--2---:R-:W-:Y:S05]  /*8450*/  @!P1 NANOSLEEP.SYNCS 0x989680 ;  /* 0x009896800000995d */ /* 0x004fea0003900000 */
[----:B------:R-:W2:Y:S02]  /*8460*/  @!P1 SYNCS.PHASECHK.TRANS64 P1, [R0+URZ+0x110], R3 ;  /* 0x00011003000095a7 */ /* 0x000ea400080210ff */
[----:B--2---:R-:W-:Y:S05]  /*8470*/  @!P1 BRA `(.L_x_109) ;  /* 0xfffffffc00ec9947 */ /* 0x004fea000383ffff */
[----:B------:R-:W-:Y:S05]  /*8480*/  BRA `(.L_x_108) ;  /* 0xffffffdc00547947 */ /* 0x000fea000383ffff */
.L_x_111:
[----:B------:R1:W1:Y:S02]  /*8490*/  SYNCS.PHASECHK.TRANS64.TRYWAIT P1, [R22+URZ+0x150], R4 ;  /* 0x00015004160075a7 */ /* 0x00026400080211ff */
[----:B-1----:R-:W-:Y:S05]  /*84a0*/  @!P1 NANOSLEEP.SYNCS 0x989680 ;  /* 0x009896800000995d */ /* 0x002fea0003900000 */
[----:B------:R-:W1:Y:S02]  /*84b0*/  @!P1 SYNCS.PHASECHK.TRANS64 P1, [R22+URZ+0x150], R4 ;  /* 0x00015004160095a7 */ /* 0x000e6400080210ff */
[----:B-1----:R-:W-:Y:S05]  /*84c0*/  @!P1 BRA `(.L_x_111) ;  /* 0xfffffffc00f09947 */ /* 0x002fea000383ffff */
[----:B------:R-:W-:Y:S05]  /*84d0*/  BRA `(.L_x_110) ;  /* 0xffffffdc00987947 */ /* 0x000fea000383ffff */
        .weak           $__internal_0_$__cuda_sm10x_tcgen05_guardrail_trap_col_being_dealloced_not_returned_by_alloc
        .type           $__internal_0_$__cuda_sm10x_tcgen05_guardrail_trap_col_being_dealloced_not_returned_by_alloc,@function
        .size           $__internal_0_$__cuda_sm10x_tcgen05_guardrail_trap_col_being_dealloced_not_returned_by_alloc,($__internal_1_$__cuda_sm10x_tcgen05_guardrail_trap_phase_invalid_during_alloc - $__internal_0_$__cuda_sm10x_tcgen05_guardrail_trap_col_being_dealloced_not_returned_by_alloc)
$__internal_0_$__cuda_sm10x_tcgen05_guardrail_trap_col_being_dealloced_not_returned_by_alloc:
[----:B------:R-:W-:Y:S05]  /*84e0*/  BPT.TRAP 0x1 ;  /* 0x000000040000795c */ /* 0x000fea0000300000 */
[----:B------:R-:W-:-:S04]  /*84f0*/  HFMA2 R3, -RZ, RZ, 0, 0 ;  /* 0x00000000ff037431 */ /* 0x000fc800000001ff */
[----:B------:R-:W-:Y:S05]  /*8500*/  RET.REL.NODEC R2 `(_ZN7cutlass13device_kernelINS_4gemm6kernel13GemmUniversalIN4cute5tupleIJiiiiEEENS1_10collective13CollectiveMmaINS1_35MainloopSm100TmaUmmaWarpSpecializedILi17ELi2ELi4ENS5_IJNS4_1CILi1EEENSA_ILi2EEESB_EEEEENS5_IJNSA_ILi128EEENSA_ILi64EEESG_EEENS_12float_e4m3_tENS5_IJlSB_lEEESI_SJ_NS4_8TiledMMAINS4_8MMA_AtomIJNS4_10MMA_TraitsINS4_19SM100_MMA_F8F6F4_SSEJSI_SI_fSF_SG_NS4_17integral_constantINS4_4UMMA5MajorELSQ_0EEESR_NSO_INSP_7ScaleInELSS_0EEEST_EEEEEENS4_6LayoutINS5_IJSB_SB_SB_EEENS5_IJNSA_ILi0EEESY_SY_EEEEENS5_IJNS4_10UnderscoreES11_S11_EEEEENS4_23SM90_TMA_LOAD_MULTICASTENS4_14ComposedLayoutINS4_7SwizzleILi2ELi4ELi3EEENS4_18smem_ptr_flag_bitsILi8EEENSW_INS5_IJNSA_ILi8EEESG_EEENS5_IJSG_SB_EEEEEEEvNS4_8identityENS4_13SM90_TMA_LOADES1E_vS1F_EENS_8epilogue10collective18CollectiveEpilogueINS1I_23Sm100TmaWarpSpecializedILi1ELi1ELi64ELb0ELb0EEEJSH_NS5_IJNSW_ISF_SB_EENSW_ISG_SB_EEEEESI_SJ_SI_SJ_NS1I_6fusion15FusionCallbacksIS1M_NS1Q_17LinearCombinationISI_fSI_fLNS_15FloatRoundStyleE2EEESH_S1P_JEEENS4_5SM1004TMEM4LOAD26SM100_TMEM_LOAD_32dp32b64xES1G_S1E_NS4_39AutoVectorizingCopyWithAssumedAlignmentILi128EEENS4_14SM90_TMA_STOREES1E_S21_S21_EEEvvEEEEvNT_6ParamsE) ;  /* 0xffffff7802bc7950 */ /* 0x000fea0003c3ffff */
        .weak           $__internal_1_$__cuda_sm10x_tcgen05_guardrail_trap_phase_invalid_during_alloc
        .type           $__internal_1_$__cuda_sm10x_tcgen05_guardrail_trap_phase_invalid_during_alloc,@function
        .size           $__internal_1_$__cuda_sm10x_tcgen05_guardrail_trap_phase_invalid_during_alloc,($__internal_2_$__cuda_sm10x_tcgen05_guardrail_trap_unallocated_columns_being_dealloced - $__internal_1_$__cuda_sm10x_tcgen05_guardrail_trap_phase_invalid_during_alloc)
$__internal_1_$__cuda_sm10x_tcgen05_guardrail_trap_phase_invalid_during_alloc:
[----:B------:R-:W-:Y:S05]  /*8510*/  BPT.TRAP 0x1 ;  /* 0x000000040000795c */ /* 0x000fea0000300000 */
[----:B------:R-:W-:-:S04]  /*8520*/  MOV R5, 0x0 ;  /* 0x0000000000057802 */ /* 0x000fc80000000f00 */
[----:B------:R-:W-:Y:S05]  /*8530*/  RET.REL.NODEC R4 `(_ZN7cutlass13device_kernelINS_4gemm6kernel13GemmUniversalIN4cute5tupleIJiiiiEEENS1_10collective13CollectiveMmaINS1_35MainloopSm100TmaUmmaWarpSpecializedILi17ELi2ELi4ENS5_IJNS4_1CILi1EEENSA_ILi2EEESB_EEEEENS5_IJNSA_ILi128EEENSA_ILi64EEESG_EEENS_12float_e4m3_tENS5_IJlSB_lEEESI_SJ_NS4_8TiledMMAINS4_8MMA_AtomIJNS4_10MMA_TraitsINS4_19SM100_MMA_F8F6F4_SSEJSI_SI_fSF_SG_NS4_17integral_constantINS4_4UMMA5MajorELSQ_0EEESR_NSO_INSP_7ScaleInELSS_0EEEST_EEEEEENS4_6LayoutINS5_IJSB_SB_SB_EEENS5_IJNSA_ILi0EEESY_SY_EEEEENS5_IJNS4_10UnderscoreES11_S11_EEEEENS4_23SM90_TMA_LOAD_MULTICASTENS4_14ComposedLayoutINS4_7SwizzleILi2ELi4ELi3EEENS4_18smem_ptr_flag_bitsILi8EEENSW_INS5_IJNSA_ILi8EEESG_EEENS5_IJSG_SB_EEEEEEEvNS4_8identityENS4_13SM90_TMA_LOADES1E_vS1F_EENS_8epilogue10collective18CollectiveEpilogueINS1I_23Sm100TmaWarpSpecializedILi1ELi1ELi64ELb0ELb0EEEJSH_NS5_IJNSW_ISF_SB_EENSW_ISG_SB_EEEEESI_SJ_SI_SJ_NS1I_6fusion15FusionCallbacksIS1M_NS1Q_17LinearCombinationISI_fSI_fLNS_15FloatRoundStyleE2EEESH_S1P_JEEENS4_5SM1004TMEM4LOAD26SM100_TMEM_LOAD_32dp32b64xES1G_S1E_NS4_39AutoVectorizingCopyWithAssumedAlignmentILi128EEENS4_14SM90_TMA_STOREES1E_S21_S21_EEEvvEEEEvNT_6ParamsE) ;  /* 0xffffff7804b07950 */ /* 0x000fea0003c3ffff */
        .weak           $__internal_2_$__cuda_sm10x_tcgen05_guardrail_trap_unallocated_columns_being_dealloced
        .type           $__internal_2_$__cuda_sm10x_tcgen05_guardrail_trap_unallocated_columns_being_dealloced,@function
        .size           $__internal_2_$__cuda_sm10x_tcgen05_guardrail_trap_unallocated_columns_being_dealloced,(.L_x_175 - $__internal_2_$__cuda_sm10x_tcgen05_guardrail_trap_unallocated_columns_being_dealloced)
$__internal_2_$__cuda_sm10x_tcgen05_guardrail_trap_unallocated_columns_being_dealloced:
[----:B------:R-:W-:Y:S05]  /*8540*/  BPT.TRAP 0x1 ;  /* 0x000000040000795c */ /* 0x000fea0000300000 */
[----:B------:R-:W-:-:S04]  /*8550*/  HFMA2 R3, -RZ, RZ, 0, 0 ;  /* 0x00000000ff037431 */ /* 0x000fc800000001ff */
[----:B------:R-:W-:Y:S05]  /*8560*/  RET.REL.NODEC R2 `(_ZN7cutlass13device_kernelINS_4gemm6kernel13GemmUniversalIN4cute5tupleIJiiiiEEENS1_10collective13CollectiveMmaINS1_35MainloopSm100TmaUmmaWarpSpecializedILi17ELi2ELi4ENS5_IJNS4_1CILi1EEENSA_ILi2EEESB_EEEEENS5_IJNSA_ILi128EEENSA_ILi64EEESG_EEENS_12float_e4m3_tENS5_IJlSB_lEEESI_SJ_NS4_8TiledMMAINS4_8MMA_AtomIJNS4_10MMA_TraitsINS4_19SM100_MMA_F8F6F4_SSEJSI_SI_fSF_SG_NS4_17integral_constantINS4_4UMMA5MajorELSQ_0EEESR_NSO_INSP_7ScaleInELSS_0EEEST_EEEEEENS4_6LayoutINS5_IJSB_SB_SB_EEENS5_IJNSA_ILi0EEESY_SY_EEEEENS5_IJNS4_10UnderscoreES11_S11_EEEEENS4_23SM90_TMA_LOAD_MULTICASTENS4_14ComposedLayoutINS4_7SwizzleILi2ELi4ELi3EEENS4_18smem_ptr_flag_bitsILi8EEENSW_INS5_IJNSA_ILi8EEESG_EEENS5_IJSG_SB_EEEEEEEvNS4_8identityENS4_13SM90_TMA_LOADES1E_vS1F_EENS_8epilogue10collective18CollectiveEpilogueINS1I_23Sm100TmaWarpSpecializedILi1ELi1ELi64ELb0ELb0EEEJSH_NS5_IJNSW_ISF_SB_EENSW_ISG_SB_EEEEESI_SJ_SI_SJ_NS1I_6fusion15FusionCallbacksIS1M_NS1Q_17LinearCombinationISI_fSI_fLNS_15FloatRoundStyleE2EEESH_S1P_JEEENS4_5SM1004TMEM4LOAD26SM100_TMEM_LOAD_32dp32b64xES1G_S1E_NS4_39AutoVectorizingCopyWithAssumedAlignmentILi128EEENS4_14SM90_TMA_STOREES1E_S21_S21_EEEvvEEEEvNT_6ParamsE) ;  /* 0xffffff7802a47950 */ /* 0x000fea0003c3ffff */
.L_x_174:
[----:B------:R-:W-:-:S00]  /*8570*/  BRA `(.L_x_174) ;  /* 0xfffffffc00fc7947 */ /* 0x000fc0000383ffff */
[----:B------:R-:W-:-:S00]  /*8580*/  NOP ;  /* 0x0000000000007918 */ /* 0x000fc00000000000 */
[----:B------:R-:W-:-:S00]  /*8590*/  NOP ;  /* 0x0000000000007918 */ /* 0x000fc00000000000 */
[----:B------:R-:W-:-:S00]  /*85a0*/  NOP ;  /* 0x0000000000007918 */ /* 0x000fc00000000000 */
[----:B------:R-:W-:-:S00]  /*85b0*/  NOP ;  /* 0x0000000000007918 */ /* 0x000fc00000000000 */
[----:B------:R-:W-:-:S00]  /*85c0*/  NOP ;  /* 0x0000000000007918 */ /* 0x000fc00000000000 */
[----:B------:R-:W-:-:S00]  /*85d0*/  NOP ;  /* 0x0000000000007918 */ /* 0x000fc00000000000 */
[----:B------:R-:W-:-:S00]  /*85e0*/  NOP ;  /* 0x0000000000007918 */ /* 0x000fc00000000000 */
[----:B------:R-:W-:-:S00]  /*85f0*/  NOP ;  /* 0x0000000000007918 */ /* 0x000fc00000000000 */
.L_x_175:


//--------------------- .nv.global.init           --------------------------
	.section	.nv.global.init,"aw",@progbits
.nv.global.init:
	.type		$str$27,@object
	.size		$str$27,($str$28 - $str$27)
$str$27:
        /*0000*/ 	.byte	0x28, 0x61, 0x64, 0x64, 0x72, 0x65, 0x73, 0x73, 0x20, 0x26, 0x20, 0x6d, 0x61, 0x73, 0x6b, 0x29
        /*0010*/ 	.byte	0x20, 0x3d, 0x3d, 0x20, 0x30, 0x00
	.type		$str$28,@object
	.size		$str$28,($str$26 - $str$28)
$str$28:
        /*0016*/ 	.byte	0x2f, 0x74, 0x6d, 0x70, 0x2f, 0x63, 0x75, 0x74, 0x6c, 0x61, 0x73, 0x73, 0x5f, 0x73, 0x77, 0x65
        /*0026*/ 	.byte	0x65, 0x70, 0x5f, 0x73, 0x72, 0x63, 0x2f, 0x69, 0x6e, 0x63, 0x6c, 0x75, 0x64, 0x65, 0x2f, 0x63
        /*0036*/ 	.byte	0x75, 0x74, 0x65, 0x2f, 0x70, 0x6f, 0x69, 0x6e, 0x74, 0x65, 0x72, 0x5f, 0x66, 0x6c, 0x61, 0x67
        /*0046*/ 	.byte	0x67, 0x65, 0x64, 0x2e, 0x68, 0x70, 0x70, 0x00
	.type		$str$26,@object
	.size		$str$26,($str$25 - $str$26)
$str$26:
        /*004e*/ 	.byte	0x2f, 0x74, 0x6d, 0x70, 0x2f, 0x63, 0x75, 0x74, 0x6c, 0x61, 0x73, 0x73, 0x5f, 0x73, 0x77, 0x65
        /*005e*/ 	.byte	0x65, 0x70, 0x5f, 0x73, 0x72, 0x63, 0x2f, 0x69, 0x6e, 0x63, 0x6c, 0x75, 0x64, 0x65, 0x2f, 0x63
        /*006e*/ 	.byte	0x75, 0x74, 0x65, 0x2f, 0x61, 0x74, 0x6f, 0x6d, 0x2f, 0x63, 0x6f, 0x70, 0x79, 0x5f, 0x74, 0x72
        /*007e*/ 	.byte	0x61, 0x69, 0x74, 0x73, 0x5f, 0x73, 0x6d, 0x31, 0x30, 0x30, 0x2e, 0x68, 0x70, 0x70, 0x00
	.type		$str$25,@object
	.size		$str$25,(__unnamed_1 - $str$25)
$str$25:
        /*008d*/ 	.byte	0x28, 0x28, 0x75, 0x69, 0x6e, 0x74, 0x33, 0x32, 0x5f, 0x74, 0x28, 0x74, 0x68, 0x72, 0x65, 0x61
        /*009d*/ 	.byte	0x64, 0x49, 0x64, 0x78, 0x2e, 0x78, 0x29, 0x20, 0x2f, 0x20, 0x33, 0x32, 0x29, 0x20, 0x25, 0x20
        /*00ad*/ 	.byte	0x34, 0x29, 0x20, 0x3d, 0x3d, 0x20, 0x28, 0x28, 0x28, 0x74, 0x6d, 0x65, 0x6d, 0x5f, 0x61, 0x64
        /*00bd*/ 	.byte	0x64, 0x72, 0x20, 0x3e, 0x3e, 0x20, 0x31, 0x36, 0x29, 0x20, 0x2f, 0x20, 0x33, 0x32, 0x29, 0x20
        /*00cd*/ 	.byte	0x25, 0x20, 0x34, 0x29, 0x00
	.type		__unnamed_1,@object
	.size		__unnamed_1,(__unnamed_2 - __unnamed_1)
__unnamed_1:
        /*00d2*/ 	.byte	0x61, 0x75, 0x74, 0x6f, 0x20, 0x63, 0x75, 0x74, 0x65, 0x3a, 0x3a, 0x61, 0x73, 0x5f, 0x70, 0x6f
        /* <DEDUP_REMOVED lines=24> */
        /*0262*/ 	.byte	0x43, 0x3c, 0x38, 0x31, 0x39, 0x32, 0x3e, 0x3e, 0x3e, 0x3e, 0x5d, 0x00
	.type		__unnamed_2,@object
	.size		__unnamed_2,(.L_2 - __unnamed_2)
__unnamed_2:
        /* <DEDUP_REMOVED lines=42> */
        /*050e*/ 	.byte	0x3e, 0x3e, 0x3e, 0x3e, 0x5d, 0x00
.L_2:


//--------------------- .nv.shared._ZN7cutlass13device_kernelINS_4gemm6kernel13GemmUniversalIN4cute5tupleIJiiiiEEENS1_10collective13CollectiveMmaINS1_35MainloopSm100TmaUmmaWarpSpecializedILi17ELi2ELi4ENS5_IJNS4_1CILi1EEENSA_ILi2EEESB_EEEEENS5_IJNSA_ILi128EEENSA_ILi64EEESG_EEENS_12float_e4m3_tENS5_IJlSB_lEEESI_SJ_NS4_8TiledMMAINS4_8MMA_AtomIJNS4_10MMA_TraitsINS4_19SM100_MMA_F8F6F4_SSEJSI_SI_fSF_SG_NS4_17integral_constantINS4_4UMMA5MajorELSQ_0EEESR_NSO_INSP_7ScaleInELSS_0EEEST_EEEEEENS4_6LayoutINS5_IJSB_SB_SB_EEENS5_IJNSA_ILi0EEESY_SY_EEEEENS5_IJNS4_10UnderscoreES11_S11_EEEEENS4_23SM90_TMA_LOAD_MULTICASTENS4_14ComposedLayoutINS4_7SwizzleILi2ELi4ELi3EEENS4_18smem_ptr_flag_bitsILi8EEENSW_INS5_IJNSA_ILi8EEESG_EEENS5_IJSG_SB_EEEEEEEvNS4_8identityENS4_13SM90_TMA_LOADES1E_vS1F_EENS_8epilogue10collective18CollectiveEpilogueINS1I_23Sm100TmaWarpSpecializedILi1ELi1ELi64ELb0ELb0EEEJSH_NS5_IJNSW_ISF_SB_EENSW_ISG_SB_EEEEESI_SJ_SI_SJ_NS1I_6fusion15FusionCallbacksIS1M_NS1Q_17LinearCombinationISI_fSI_fLNS_15FloatRoundStyleE2EEESH_S1P_JEEENS4_5SM1004TMEM4LOAD26SM100_TMEM_LOAD_32dp32b64xES1G_S1E_NS4_39AutoVectorizingCopyWithAssumedAlignmentILi128EEENS4_14SM90_TMA_STOREES1E_S21_S21_EEEvvEEEEvNT_6ParamsE --------------------------
	.section	.nv.shared._ZN7cutlass13device_kernelINS_4gemm6kernel13GemmUniversalIN4cute5tupleIJiiiiEEENS1_10collective13CollectiveMmaINS1_35MainloopSm100TmaUmmaWarpSpecializedILi17ELi2ELi4ENS5_IJNS4_1CILi1EEENSA_ILi2EEESB_EEEEENS5_IJNSA_ILi128EEENSA_ILi64EEESG_EEENS_12float_e4m3_tENS5_IJlSB_lEEESI_SJ_NS4_8TiledMMAINS4_8MMA_AtomIJNS4_10MMA_TraitsINS4_19SM100_MMA_F8F6F4_SSEJSI_SI_fSF_SG_NS4_17integral_constantINS4_4UMMA5MajorELSQ_0EEESR_NSO_INSP_7ScaleInELSS_0EEEST_EEEEEENS4_6LayoutINS5_IJSB_SB_SB_EEENS5_IJNSA_ILi0EEESY_SY_EEEEENS5_IJNS4_10UnderscoreES11_S11_EEEEENS4_23SM90_TMA_LOAD_MULTICASTENS4_14ComposedLayoutINS4_7SwizzleILi2ELi4ELi3EEENS4_18smem_ptr_flag_bitsILi8EEENSW_INS5_IJNSA_ILi8EEESG_EEENS5_IJSG_SB_EEEEEEEvNS4_8identityENS4_13SM90_TMA_LOADES1E_vS1F_EENS_8epilogue10collective18CollectiveEpilogueINS1I_23Sm100TmaWarpSpecializedILi1ELi1ELi64ELb0ELb0EEEJSH_NS5_IJNSW_ISF_SB_EENSW_ISG_SB_EEEEESI_SJ_SI_SJ_NS1I_6fusion15FusionCallbacksIS1M_NS1Q_17LinearCombinationISI_fSI_fLNS_15FloatRoundStyleE2EEESH_S1P_JEEENS4_5SM1004TMEM4LOAD26SM100_TMEM_LOAD_32dp32b64xES1G_S1E_NS4_39AutoVectorizingCopyWithAssumedAlignmentILi128EEENS4_14SM90_TMA_STOREES1E_S21_S21_EEEvvEEEEvNT_6ParamsE,"aw",@nobits
	.sectionflags	@""
	.align	16
	.zero		1024


//--------------------- .nv.shared.reserved.0     --------------------------
	.section	.nv.shared.reserved.0,"aw",@nobits
	.weak		__nv_reservedSMEM_offset_0_alias
	.size		__nv_reservedSMEM_offset_0_alias, 0, 64
	.other		__nv_reservedSMEM_offset_0_alias,@"STO_CUDA_RESERVED_SHARED STV_DEFAULT"
__nv_reservedSMEM_offset_0_alias:
	.zero		0
.nv.shared.reserved.0:
	.zero		64
	.weak		__nv_reservedSMEM_tcgen05_partition
	.type		__nv_reservedSMEM_tcgen05_partition,@object
	.size		__nv_reservedSMEM_tcgen05_partition,(.L_0 - __nv_reservedSMEM_tcgen05_partition)
__nv_reservedSMEM_tcgen05_partition:
	.zero		32
.L_0:


//--------------------- .nv.global                --------------------------
	.section	.nv.global,"aw",@nobits
.nv.global:
	.type		_ZN39_INTERNAL_a6894b9c_4_k_cu_839cc610_69584cute1_E,@object
	.size		_ZN39_INTERNAL_a6894b9c_4_k_cu_839cc610_69584cute1_E,(_ZN39_INTERNAL_a6894b9c_4_k_cu_839cc610_69584cuda3std3__45__cpo6cbeginE - _ZN39_INTERNAL_a6894b9c_4_k_cu_839cc610_69584cute1_E)
_ZN39_INTERNAL_a6894b9c_4_k_cu_839cc610_69584cute1_E:
	.zero		1
	.type		_ZN39_INTERNAL_a6894b9c_4_k_cu_839cc610_69584cuda3std3__45__cpo6cbeginE,@object
	.size		_ZN39_INTERNAL_a6894b9c_4_k_cu_839cc610_69584cuda3std3__45__cpo6cbeginE,(_ZN39_INTERNAL_a6894b9c_4_k_cu_839cc610_69584cuda3std3__48in_placeE - _ZN39_INTERNAL_a6894b9c_4_k_cu_839cc610_69584cuda3std3__45__cpo6cbeginE)
_ZN39_INTERNAL_a6894b9c_4_k_cu_839cc610_69584cuda3std3__45__cpo6cbeginE:
	.zero		1
	.type		_ZN39_INTERNAL_a6894b9c_4_k_cu_839cc610_69584cuda3std3__48in_placeE,@object
	.size		_ZN39_INTERNAL_a6894b9c_4_k_cu_839cc610_69584cuda3std3__48in_placeE,(_ZN39_INTERNAL_a6894b9c_4_k_cu_839cc610_69584cuda3std6ranges3__45__cpo9iter_moveE - _ZN39_INTERNAL_a6894b9c_4_k_cu_839cc610_69584cuda3std3__48in_placeE)
_ZN39_INTERNAL_a6894b9c_4_k_cu_839cc610_69584cuda3std3__48in_placeE:
	.zero		1
	.type		_ZN39_INTERNAL_a6894b9c_4_k_cu_839cc610_69584cuda3std6ranges3__45__cpo9iter_moveE,@object
	.size		_ZN39_INTERNAL_a6894b9c_4_k_cu_839cc610_69584cuda3std6ranges3__45__cpo9iter_moveE,(_ZN39_INTERNAL_a6894b9c_4_k_cu_839cc610_69584cuda3std3__45__cpo5beginE - _ZN39_INTERNAL_a6894b9c_4_k_cu_839cc610_69584cuda3std6ranges3__45__cpo9iter_moveE)
_ZN39_INTERNAL_a6894b9c_4_k_cu_839cc610_69584cuda3std6ranges3__45__cpo9iter_moveE:
	.zero		1
	.type		_ZN39_INTERNAL_a6894b9c_4_k_cu_839cc610_69584cuda3std3__45__cpo5beginE,@object
	.size		_ZN39_INTERNAL_a6894b9c_4_k_cu_839cc610_69584cuda3std3__45__cpo5beginE,(_ZN39_INTERNAL_a6894b9c_4_k_cu_839cc610_69584cuda3std3__441_GLOBAL__N__a6894b9c_4_k_cu_839cc610_69586ignoreE - _ZN39_INTERNAL_a6894b9c_4_k_cu_839cc610_69584cuda3std3__45__cpo5beginE)
_ZN39_INTERNAL_a6894b9c_4_k_cu_839cc610_69584cuda3std3__45__cpo5beginE:
	.zero		1
	.type		_ZN39_INTERNAL_a6894b9c_4_k_cu_839cc610_69584cuda3std3__441_GLOBAL__N__a6894b9c_4_k_cu_839cc610_69586ignoreE,@object
	.size		_ZN39_INTERNAL_a6894b9c_4_k_cu_839cc610_69584cuda3std3__441_GLOBAL__N__a6894b9c_4_k_cu_839cc610_69586ignoreE,(_ZN39_INTERNAL_a6894b9c_4_k_cu_839cc610_69584cute7productE - _ZN39_INTERNAL_a6894b9c_4_k_cu_839cc610_69584cuda3std3__441_GLOBAL__N__a6894b9c_4_k_cu_839cc610_69586ignoreE)
_ZN39_INTERNAL_a6894b9c_4_k_cu_839cc610_69584cuda3std3__441_GLOBAL__N__a6894b9c_4_k_cu_839cc610_69586ignoreE:
	.zero		1
	.type		_ZN39_INTERNAL_a6894b9c_4_k_cu_839cc610_69584cute7productE,@object
	.size		_ZN39_INTERNAL_a6894b9c_4_k_cu_839cc610_69584cute7productE,(_ZN39_INTERNAL_a6894b9c_4_k_cu_839cc610_69584cuda3std3__45__cpo3endE - _ZN39_INTERNAL_a6894b9c_4_k_cu_839cc610_69584cute7productE)
_ZN39_INTERNAL_a6894b9c_4_k_cu_839cc610_69584cute7productE:
	.zero		1
	.type		_ZN39_INTERNAL_a6894b9c_4_k_cu_839cc610_69584cuda3std3__45__cpo3endE,@object
	.size		_ZN39_INTERNAL_a6894b9c_4_k_cu_839cc610_69584cuda3std3__45__cpo3endE,(_ZN39_INTERNAL_a6894b9c_4_k_cu_839cc610_69584cuda3std3__419piecewise_constructE - _ZN39_INTERNAL_a6894b9c_4_k_cu_839cc610_69584cuda3std3__45__cpo3endE)
_ZN39_INTERNAL_a6894b9c_4_k_cu_839cc610_69584cuda3std3__45__cpo3endE:
	.zero		1
	.type		_ZN39_INTERNAL_a6894b9c_4_k_cu_839cc610_69584cuda3std3__419piecewise_constructE,@object
	.size		_ZN39_INTERNAL_a6894b9c_4_k_cu_839cc610_69584cuda3std3__419piecewise_constructE,(_ZN39_INTERNAL_a6894b9c_4_k_cu_839cc610_69584cuda3std3__45__cpo4cendE - _ZN39_INTERNAL_a6894b9c_4_k_cu_839cc610_69584cuda3std3__419piecewise_constructE)
_ZN39_INTERNAL_a6894b9c_4_k_cu_839cc610_69584cuda3std3__419piecewise_constructE:
	.zero		1
	.type		_ZN39_INTERNAL_a6894b9c_4_k_cu_839cc610_69584cuda3std3__45__cpo4cendE,@object
	.size		_ZN39_INTERNAL_a6894b9c_4_k_cu_839cc610_69584cuda3std3__45__cpo4cendE,(_ZN39_INTERNAL_a6894b9c_4_k_cu_839cc610_69584cuda3std6ranges3__45__cpo4swapE - _ZN39_INTERNAL_a6894b9c_4_k_cu_839cc610_69584cuda3std3__45__cpo4cendE)
_ZN39_INTERNAL_a6894b9c_4_k_cu_839cc610_69584cuda3std3__45__cpo4cendE:
	.zero		1
	.type		_ZN39_INTERNAL_a6894b9c_4_k_cu_839cc610_69584cuda3std6ranges3__45__cpo4swapE,@object
	.size		_ZN39_INTERNAL_a6894b9c_4_k_cu_839cc610_69584cuda3std6ranges3__45__cpo4swapE,(.L_10 - _ZN39_INTERNAL_a6894b9c_4_k_cu_839cc610_69584cuda3std6ranges3__45__cpo4swapE)
_ZN39_INTERNAL_a6894b9c_4_k_cu_839cc610_69584cuda3std6ranges3__45__cpo4swapE:
	.zero		1
.L_10:


//--------------------- .nv.constant0._ZN7cutlass13device_kernelINS_4gemm6kernel13GemmUniversalIN4cute5tupleIJiiiiEEENS1_10collective13CollectiveMmaINS1_35MainloopSm100TmaUmmaWarpSpecializedILi17ELi2ELi4ENS5_IJNS4_1CILi1EEENSA_ILi2EEESB_EEEEENS5_IJNSA_ILi128EEENSA_ILi64EEESG_EEENS_12float_e4m3_tENS5_IJlSB_lEEESI_SJ_NS4_8TiledMMAINS4_8MMA_AtomIJNS4_10MMA_TraitsINS4_19SM100_MMA_F8F6F4_SSEJSI_SI_fSF_SG_NS4_17integral_constantINS4_4UMMA5MajorELSQ_0EEESR_NSO_INSP_7ScaleInELSS_0EEEST_EEEEEENS4_6LayoutINS5_IJSB_SB_SB_EEENS5_IJNSA_ILi0EEESY_SY_EEEEENS5_IJNS4_10UnderscoreES11_S11_EEEEENS4_23SM90_TMA_LOAD_MULTICASTENS4_14ComposedLayoutINS4_7SwizzleILi2ELi4ELi3EEENS4_18smem_ptr_flag_bitsILi8EEENSW_INS5_IJNSA_ILi8EEESG_EEENS5_IJSG_SB_EEEEEEEvNS4_8identityENS4_13SM90_TMA_LOADES1E_vS1F_EENS_8epilogue10collective18CollectiveEpilogueINS1I_23Sm100TmaWarpSpecializedILi1ELi1ELi64ELb0ELb0EEEJSH_NS5_IJNSW_ISF_SB_EENSW_ISG_SB_EEEEESI_SJ_SI_SJ_NS1I_6fusion15FusionCallbacksIS1M_NS1Q_17LinearCombinationISI_fSI_fLNS_15FloatRoundStyleE2EEESH_S1P_JEEENS4_5SM1004TMEM4LOAD26SM100_TMEM_LOAD_32dp32b64xES1G_S1E_NS4_39AutoVectorizingCopyWithAssumedAlignmentILi128EEENS4_14SM90_TMA_STOREES1E_S21_S21_EEEvvEEEEvNT_6ParamsE --------------------------
	.section	.nv.constant0._ZN7cutlass13device_kernelINS_4gemm6kernel13GemmUniversalIN4cute5tupleIJiiiiEEENS1_10collective13CollectiveMmaINS1_35MainloopSm100TmaUmmaWarpSpecializedILi17ELi2ELi4ENS5_IJNS4_1CILi1EEENSA_ILi2EEESB_EEEEENS5_IJNSA_ILi128EEENSA_ILi64EEESG_EEENS_12float_e4m3_tENS5_IJlSB_lEEESI_SJ_NS4_8TiledMMAINS4_8MMA_AtomIJNS4_10MMA_TraitsINS4_19SM100_MMA_F8F6F4_SSEJSI_SI_fSF_SG_NS4_17integral_constantINS4_4UMMA5MajorELSQ_0EEESR_NSO_INSP_7ScaleInELSS_0EEEST_EEEEEENS4_6LayoutINS5_IJSB_SB_SB_EEENS5_IJNSA_ILi0EEESY_SY_EEEEENS5_IJNS4_10UnderscoreES11_S11_EEEEENS4_23SM90_TMA_LOAD_MULTICASTENS4_14ComposedLayoutINS4_7SwizzleILi2ELi4ELi3EEENS4_18smem_ptr_flag_bitsILi8EEENSW_INS5_IJNSA_ILi8EEESG_EEENS5_IJSG_SB_EEEEEEEvNS4_8identityENS4_13SM90_TMA_LOADES1E_vS1F_EENS_8epilogue10collective18CollectiveEpilogueINS1I_23Sm100TmaWarpSpecializedILi1ELi1ELi64ELb0ELb0EEEJSH_NS5_IJNSW_ISF_SB_EENSW_ISG_SB_EEEEESI_SJ_SI_SJ_NS1I_6fusion15FusionCallbacksIS1M_NS1Q_17LinearCombinationISI_fSI_fLNS_15FloatRoundStyleE2EEESH_S1P_JEEENS4_5SM1004TMEM4LOAD26SM100_TMEM_LOAD_32dp32b64xES1G_S1E_NS4_39AutoVectorizingCopyWithAssumedAlignmentILi128EEENS4_14SM90_TMA_STOREES1E_S21_S21_EEEvvEEEEvNT_6ParamsE,"a",@progbits
	.sectionflags	@""
	.align	4
.nv.constant0._ZN7cutlass13device_kernelINS_4gemm6kernel13GemmUniversalIN4cute5tupleIJiiiiEEENS1_10collective13CollectiveMmaINS1_35MainloopSm100TmaUmmaWarpSpecializedILi17ELi2ELi4ENS5_IJNS4_1CILi1EEENSA_ILi2EEESB_EEEEENS5_IJNSA_ILi128EEENSA_ILi64EEESG_EEENS_12float_e4m3_tENS5_IJlSB_lEEESI_SJ_NS4_8TiledMMAINS4_8MMA_AtomIJNS4_10MMA_TraitsINS4_19SM100_MMA_F8F6F4_SSEJSI_SI_fSF_SG_NS4_17integral_constantINS4_4UMMA5MajorELSQ_0EEESR_NSO_INSP_7ScaleInELSS_0EEEST_EEEEEENS4_6LayoutINS5_IJSB_SB_SB_EEENS5_IJNSA_ILi0EEESY_SY_EEEEENS5_IJNS4_10UnderscoreES11_S11_EEEEENS4_23SM90_TMA_LOAD_MULTICASTENS4_14ComposedLayoutINS4_7SwizzleILi2ELi4ELi3EEENS4_18smem_ptr_flag_bitsILi8EEENSW_INS5_IJNSA_ILi8EEESG_EEENS5_IJSG_SB_EEEEEEEvNS4_8identityENS4_13SM90_TMA_LOADES1E_vS1F_EENS_8epilogue10collective18CollectiveEpilogueINS1I_23Sm100TmaWarpSpecializedILi1ELi1ELi64ELb0ELb0EEEJSH_NS5_IJNSW_ISF_SB_EENSW_ISG_SB_EEEEESI_SJ_SI_SJ_NS1I_6fusion15FusionCallbacksIS1M_NS1Q_17LinearCombinationISI_fSI_fLNS_15FloatRoundStyleE2EEESH_S1P_JEEENS4_5SM1004TMEM4LOAD26SM100_TMEM_LOAD_32dp32b64xES1G_S1E_NS4_39AutoVectorizingCopyWithAssumedAlignmentILi128EEENS4_14SM90_TMA_STOREES1E_S21_S21_EEEvvEEEEvNT_6ParamsE:
	.zero		2944


//--------------------- SYMBOLS --------------------------

	.type		.nv.reservedSmem.offset0,@object
	.size		.nv.reservedSmem.offset0,0x4
	.type		.nv.reservedSmem.cap,@object
	.size		.nv.reservedSmem.cap,0x4
	.type		__assertfail,@function
